def gluon_tcgen05(
    a_ptr,
    b_ptr,
    c_ptr,
    M,
    N,
    K,
    stride_am,
    stride_bk,
    stride_cm,
    BLOCK_M: gl.constexpr,
    BLOCK_N: gl.constexpr,
    BLOCK_K: gl.constexpr,
    DTYPE: gl.constexpr,
    A_LAYOUT: gl.constexpr,
    B_LAYOUT: gl.constexpr,
    C_LAYOUT: gl.constexpr,
    B_SHAPE: gl.constexpr,
    TMEM_LAYOUT: gl.constexpr,
    TMEM_REG: gl.constexpr,
    TRANS_B: gl.constexpr,
    NUM_BUFFERS: gl.constexpr,
):
    a_desc = tma.make_tensor_descriptor(
        a_ptr, [M, K], [stride_am, 1], [BLOCK_M, BLOCK_K], A_LAYOUT
    )
    b_desc = tma.make_tensor_descriptor(
        b_ptr,
        [N, K] if TRANS_B else [K, N],
        [stride_bk, 1],
        B_SHAPE,
        B_LAYOUT,
    )
    c_desc = tma.make_tensor_descriptor(
        c_ptr, [M, N], [stride_cm, 1], [BLOCK_M, BLOCK_N], C_LAYOUT
    )

    a_bufs = gl.allocate_shared_memory(
        DTYPE, [NUM_BUFFERS, BLOCK_M, BLOCK_K], A_LAYOUT
    )
    b_bufs = gl.allocate_shared_memory(DTYPE, [NUM_BUFFERS] + B_SHAPE, B_LAYOUT)

    pid_m = gl.program_id(0)
    pid_n = gl.program_id(1)
    off_m = pid_m * BLOCK_M
    off_n = pid_n * BLOCK_N

    tma_bars = gl.allocate_shared_memory(
        gl.int64, [NUM_BUFFERS, 1], mbarrier.MBarrierLayout()
    )
    mma_bars = gl.allocate_shared_memory(
        gl.int64, [NUM_BUFFERS, 1], mbarrier.MBarrierLayout()
    )
    for i in gl.static_range(NUM_BUFFERS):
        mbarrier.init(tma_bars.index(i), count=1)
        mbarrier.init(mma_bars.index(i), count=1)

    acc_tmem = allocate_tensor_memory(gl.float32, [BLOCK_M, BLOCK_N], TMEM_LAYOUT)
    idx = 0
    phase = 0
    use_acc = False
    for k in range(0, K, BLOCK_K):
        a = a_bufs.index(idx)
        b = b_bufs.index(idx)
        tma_bar = tma_bars.index(idx)
        mma_bar = mma_bars.index(idx)
        mbarrier.expect(
            tma_bar, a_desc.block_type.nbytes + b_desc.block_type.nbytes
        )
        tma.async_copy_global_to_shared(a_desc, [off_m, k], tma_bar, a)
        tma.async_copy_global_to_shared(
            b_desc, [off_n, k] if TRANS_B else [k, off_n], tma_bar, b
        )
        mbarrier.wait(tma_bar, phase=phase)

        if TRANS_B:
            b = b.permute((1, 0))
        tcgen05_mma(a, b, acc_tmem, use_acc=use_acc)
        tcgen05_commit(mma_bar)
        mbarrier.wait(mma_bar, phase=phase)
        use_acc = True

        idx += 1
        if idx == NUM_BUFFERS:
            idx = 0
            phase ^= 1

    for i in gl.static_range(NUM_BUFFERS):
        mbarrier.invalidate(tma_bars.index(i))
        mbarrier.invalidate(mma_bars.index(i))

    acc = acc_tmem.load(TMEM_REG)
    c_smem = gl.allocate_shared_memory(DTYPE, [BLOCK_M, BLOCK_N], C_LAYOUT)
    c_smem.store(acc.to(DTYPE))
    fence_async_shared()
    tma.async_copy_shared_to_global(c_desc, [off_m, off_n], c_smem)
    tma.store_wait(pendings=0)

# config = {"BLOCK_K": 32, "BLOCK_M": 128, "BLOCK_N": 64, "arch": "sm_100", "dtype": "fp16", "num_buffers": 2, "num_warps": 8, "trans_b": 0}
# arch = sm_100


// ===== COMPILED SASS (sm_100a) =====

	.target	sm_100a

	.elftype	@"ET_EXEC"


//--------------------- .note.nv.tkinfo           --------------------------
	.section	.note.nv.tkinfo,"",@"SHT_NOTE"
	.sectionflags	@"SHF_NOTE_NV_TKINFO"
	.tkinfo
        /*0018*/ 	.word	0x00000081
        /*0030*/ 	.string	""
        /*0030*/ 	.string	"ptxas-blackwell"
        /*0030*/ 	.string	"Cuda compilation tools, release 12.9, V12.9.86"
        /*0030*/ 	.string	"Build cuda_12.9.r12.9/compiler.36037853_0"
        /*0030*/ 	.string	"-v  -suppress-debug-info  -lineinfo  -arch sm_100a "



//--------------------- .note.nv.cuver            --------------------------
	.section	.note.nv.cuver,"",@"SHT_NOTE"
	.sectionflags	@"SHF_NOTE_NV_CUVER"
        /*0018*/ 	.short	0x0001
        /*001a*/ 	.short	0x0064
        /*001c*/ 	.short	0x0001
        /*001e*/ 	.short	0x0000
        /*0020*/ 	.short	0x0001
        /*0022*/ 	.short	0x0000


//--------------------- .nv.info                  --------------------------
	.section	.nv.info,"",@"SHT_CUDA_INFO"
	.align	4


	//----- nvinfo : EIATTR_REGCOUNT
	.align		4
        /*0000*/ 	.byte	0x04, 0x2f
        /*0002*/ 	.short	(.L_4 - .L_3)
	.align		4
.L_3:
        /*0004*/ 	.word	index@(gluon_tcgen05)
        /*0008*/ 	.word	0x00000027


	//----- nvinfo : EIATTR_FRAME_SIZE
	.align		4
.L_4:
        /*000c*/ 	.byte	0x04, 0x11
        /*000e*/ 	.short	(.L_6 - .L_5)
	.align		4
.L_5:
        /*0010*/ 	.word	index@($__internal_2_$__cuda_sm10x_tcgen05_guardrail_trap_unallocated_columns_being_dealloced)
        /*0014*/ 	.word	0x00000000


	//----- nvinfo : EIATTR_FRAME_SIZE
	.align		4
.L_6:
        /*0018*/ 	.byte	0x04, 0x11
        /*001a*/ 	.short	(.L_8 - .L_7)
	.align		4
.L_7:
        /*001c*/ 	.word	index@($__internal_1_$__cuda_sm10x_tcgen05_guardrail_trap_phase_invalid_during_alloc)
        /*0020*/ 	.word	0x00000000


	//----- nvinfo : EIATTR_FRAME_SIZE
	.align		4
.L_8:
        /*0024*/ 	.byte	0x04, 0x11
        /*0026*/ 	.short	(.L_10 - .L_9)
	.align		4
.L_9:
        /*0028*/ 	.word	index@($__internal_0_$__cuda_sm10x_tcgen05_guardrail_trap_col_being_dealloced_not_returned_by_alloc)
        /*002c*/ 	.word	0x00000000


	//----- nvinfo : EIATTR_FRAME_SIZE
	.align		4
.L_10:
        /*0030*/ 	.byte	0x04, 0x11
        /*0032*/ 	.short	(.L_12 - .L_11)
	.align		4
.L_11:
        /*0034*/ 	.word	index@(gluon_tcgen05)
        /*0038*/ 	.word	0x00000000


	//----- nvinfo : EIATTR_MIN_STACK_SIZE
	.align		4
.L_12:
        /*003c*/ 	.byte	0x04, 0x12
        /*003e*/ 	.short	(.L_14 - .L_13)
	.align		4
.L_13:
        /*0040*/ 	.word	index@(gluon_tcgen05)
        /*0044*/ 	.word	0x00000000
.L_14:


//--------------------- .nv.info.gluon_tcgen05    --------------------------
	.section	.nv.info.gluon_tcgen05,"",@"SHT_CUDA_INFO"
	.sectionflags	@""
	.align	4


	//----- nvinfo : EIATTR_CUDA_API_VERSION
	.align		4
        /*0000*/ 	.byte	0x04, 0x37
        /*0002*/ 	.short	(.L_16 - .L_15)
.L_15:
        /*0004*/ 	.word	0x00000081


	//----- nvinfo : EIATTR_KPARAM_INFO
	.align		4
.L_16:
        /*0008*/ 	.byte	0x04, 0x17
        /*000a*/ 	.short	(.L_18 - .L_17)
.L_17:
        /*000c*/ 	.word	0x00000000
        /*0010*/ 	.short	0x000a
        /*0012*/ 	.short	0x0048
        /*0014*/ 	.byte	0x00, 0xf4, 0x21, 0x00


	//----- nvinfo : EIATTR_KPARAM_INFO
	.align		4
.L_18:
        /*0018*/ 	.byte	0x04, 0x17
        /*001a*/ 	.short	(.L_20 - .L_19)
.L_19:
        /*001c*/ 	.word	0x00000000
        /*0020*/ 	.short	0x0009
        /*0022*/ 	.short	0x0040
        /*0024*/ 	.byte	0x00, 0xf4, 0x21, 0x00


	//----- nvinfo : EIATTR_KPARAM_INFO
	.align		4
.L_20:
        /*0028*/ 	.byte	0x04, 0x17
        /*002a*/ 	.short	(.L_22 - .L_21)
.L_21:
        /*002c*/ 	.word	0x00000000
        /*0030*/ 	.short	0x0008
        /*0032*/ 	.short	0x0038
        /*0034*/ 	.byte	0x00, 0xf0, 0x21, 0x00


	//----- nvinfo : EIATTR_KPARAM_INFO
	.align		4
.L_22:
        /*0038*/ 	.byte	0x04, 0x17
        /*003a*/ 	.short	(.L_24 - .L_23)
.L_23:
        /*003c*/ 	.word	0x00000000
        /*0040*/ 	.short	0x0007
        /*0042*/ 	.short	0x0030
        /*0044*/ 	.byte	0x00, 0xf0, 0x21, 0x00


	//----- nvinfo : EIATTR_KPARAM_INFO
	.align		4
.L_24:
        /*0048*/ 	.byte	0x04, 0x17
        /*004a*/ 	.short	(.L_26 - .L_25)
.L_25:
        /*004c*/ 	.word	0x00000000
        /*0050*/ 	.short	0x0006
        /*0052*/ 	.short	0x0028
        /*0054*/ 	.byte	0x00, 0xf0, 0x21, 0x00


	//----- nvinfo : EIATTR_KPARAM_INFO
	.align		4
.L_26:
        /*0058*/ 	.byte	0x04, 0x17
        /*005a*/ 	.short	(.L_28 - .L_27)
.L_27:
        /*005c*/ 	.word	0x00000000
        /*0060*/ 	.short	0x0005
        /*0062*/ 	.short	0x0020
        /*0064*/ 	.byte	0x00, 0xf0, 0x11, 0x00


	//----- nvinfo : EIATTR_KPARAM_INFO
	.align		4
.L_28:
        /*0068*/ 	.byte	0x04, 0x17
        /*006a*/ 	.short	(.L_30 - .L_29)
.L_29:
        /*006c*/ 	.word	0x00000000
        /*0070*/ 	.short	0x0004
        /*0072*/ 	.short	0x001c
        /*0074*/ 	.byte	0x00, 0xf0, 0x11, 0x00


	//----- nvinfo : EIATTR_KPARAM_INFO
	.align		4
.L_30:
        /*0078*/ 	.byte	0x04, 0x17
        /*007a*/ 	.short	(.L_32 - .L_31)
.L_31:
        /*007c*/ 	.word	0x00000000
        /*0080*/ 	.short	0x0003
        /*0082*/ 	.short	0x0018
        /*0084*/ 	.byte	0x00, 0xf0, 0x11, 0x00


	//----- nvinfo : EIATTR_KPARAM_INFO
	.align		4
.L_32:
        /*0088*/ 	.byte	0x04, 0x17
        /*008a*/ 	.short	(.L_34 - .L_33)
.L_33:
        /*008c*/ 	.word	0x00000000
        /*0090*/ 	.short	0x0002
        /*0092*/ 	.short	0x0010
        /*0094*/ 	.byte	0x00, 0xf4, 0x21, 0x00


	//----- nvinfo : EIATTR_KPARAM_INFO
	.align		4
.L_34:
        /*0098*/ 	.byte	0x04, 0x17
        /*009a*/ 	.short	(.L_36 - .L_35)
.L_35:
        /*009c*/ 	.word	0x00000000
        /*00a0*/ 	.short	0x0001
        /*00a2*/ 	.short	0x0008
        /*00a4*/ 	.byte	0x00, 0xf4, 0x21, 0x00


	//----- nvinfo : EIATTR_KPARAM_INFO
	.align		4
.L_36:
        /*00a8*/ 	.byte	0x04, 0x17
        /*00aa*/ 	.short	(.L_38 - .L_37)
.L_37:
        /*00ac*/ 	.word	0x00000000
        /*00b0*/ 	.short	0x0000
        /*00b2*/ 	.short	0x0000
        /*00b4*/ 	.byte	0x00, 0xf4, 0x21, 0x00


	//----- nvinfo : EIATTR_AT_ENTRY_FRAGMENTS
	.align		4
.L_38:
        /*00b8*/ 	.byte	0x04, 0x4f
        /*00ba*/ 	.short	(.L_40 - .L_39)


	//   ....[0]....
.L_39:
        /*00bc*/ 	.word	0x00000004


	//----- nvinfo : EIATTR_RESERVED_SMEM_USED
	.align		4
.L_40:
        /*00c0*/ 	.byte	0x01, 0x41
	.zero		2


	//----- nvinfo : EIATTR_SPARSE_MMA_MASK
	.align		4
        /*00c4*/ 	.byte	0x03, 0x50
        /*00c6*/ 	.short	0x0000


	//----- nvinfo : EIATTR_TCGEN05_1CTA_USED
	.align		4
        /*00c8*/ 	.byte	0x01, 0x51
	.zero		2


	//----- nvinfo : EIATTR_MAXREG_COUNT
	.align		4
        /*00cc*/ 	.byte	0x03, 0x1b
        /*00ce*/ 	.short	0x00ff


	//----- nvinfo : EIATTR_NUM_BARRIERS
	.align		4
        /*00d0*/ 	.byte	0x02, 0x4c
        /*00d2*/ 	.byte	0x01
	.zero		1


	//----- nvinfo : EIATTR_INT_WARP_WIDE_INSTR_OFFSETS
	.align		4
        /*00d4*/ 	.byte	0x04, 0x31
        /*00d6*/ 	.short	(.L_42 - .L_41)


	//   ....[0]....
.L_41:
        /*00d8*/ 	.word	0x00001740


	//   ....[1]....
        /*00dc*/ 	.word	0x00001760


	//   ....[2]....
        /*00e0*/ 	.word	0x000017f0


	//   ....[3]....
        /*00e4*/ 	.word	0x000019b0


	//   ....[4]....
        /*00e8*/ 	.word	0x000019c0


	//   ....[5]....
        /*00ec*/ 	.word	0x000019d0


	//   ....[6]....
        /*00f0*/ 	.word	0x000019e0


	//   ....[7]....
        /*00f4*/ 	.word	0x00001c80


	//   ....[8]....
        /*00f8*/ 	.word	0x00001c90


	//   ....[9]....
        /*00fc*/ 	.word	0x00001e10


	//   ....[10]....
        /*0100*/ 	.word	0x00001e60


	//   ....[11]....
        /*0104*/ 	.word	0x00001e70


	//   ....[12]....
        /*0108*/ 	.word	0x00001ea0


	//   ....[13]....
        /*010c*/ 	.word	0x000020b0


	//   ....[14]....
        /*0110*/ 	.word	0x000020c0


	//   ....[15]....
        /*0114*/ 	.word	0x00002390


	//   ....[16]....
        /*0118*/ 	.word	0x000023a0


	//   ....[17]....
        /*011c*/ 	.word	0x00002710


	//   ....[18]....
        /*0120*/ 	.word	0x00002760


	//----- nvinfo : EIATTR_COOP_GROUP_MASK_REGIDS
	.align		4
.L_42:
        /*0124*/ 	.byte	0x04, 0x29
        /*0126*/ 	.short	(.L_44 - .L_43)


	//   ....[0]....
.L_43:
        /*0128*/ 	.word	0xffffffff


	//   ....[1]....
        /*012c*/ 	.word	0xffffffff


	//   ....[2]....
        /*0130*/ 	.word	0xffffffff


	//   ....[3]....
        /*0134*/ 	.word	0xffffffff


	//   ....[4]....
        /*0138*/ 	.word	0xffffffff


	//   ....[5]....
        /*013c*/ 	.word	0xffffffff


	//   ....[6]....
        /*0140*/ 	.word	0xffffffff


	//   ....[7]....
        /*0144*/ 	.word	0xffffffff


	//   ....[8]....
        /*0148*/ 	.word	0xffffffff


	//   ....[9]....
        /*014c*/ 	.word	0xffffffff


	//----- nvinfo : EIATTR_COOP_GROUP_INSTR_OFFSETS
	.align		4
.L_44:
        /*0150*/ 	.byte	0x04, 0x28
        /*0152*/ 	.short	(.L_46 - .L_45)


	//   ....[0]....
.L_45:
        /*0154*/ 	.word	0x00000050


	//   ....[1]....
        /*0158*/ 	.word	0x00000310


	//   ....[2]....
        /*015c*/ 	.word	0x00000500


	//   ....[3]....
        /*0160*/ 	.word	0x000009c0


	//   ....[4]....
        /*0164*/ 	.word	0x00000b00


	//   ....[5]....
        /*0168*/ 	.word	0x00000fb0


	//   ....[6]....
        /*016c*/ 	.word	0x000010f0


	//   ....[7]....
        /*0170*/ 	.word	0x000015e0


	//   ....[8]....
        /*0174*/ 	.word	0x000025a0


	//   ....[9]....
        /*0178*/ 	.word	0x00002810


	//----- nvinfo : EIATTR_VRC_CTA_INIT_COUNT
	.align		4
.L_46:
        /*017c*/ 	.byte	0x02, 0x4a
        /*017e*/ 	.byte	0x80
	.zero		1


	//----- nvinfo : EIATTR_MBARRIER_INSTR_OFFSETS
	.align		4
        /*0180*/ 	.byte	0x04, 0x39
        /*0182*/ 	.short	(.L_48 - .L_47)


	//   ....[0]....
.L_47:
        /*0184*/ 	.word	0x00001810
        /*0188*/ 	.word	0x000000ff
        /*018c*/ 	.word	0x00006000
        /*0190*/ 	.short	0x0100
        /*0192*/ 	.byte	0x08
	.zero		1


	//   ....[1]....
        /*0194*/ 	.word	0x00001820
        /*0198*/ 	.word	0x000000ff
        /*019c*/ 	.word	0x00006010
        /*01a0*/ 	.short	0x0100
        /*01a2*/ 	.byte	0x08
	.zero		1


	//   ....[2]....
        /*01a4*/ 	.word	0x000018d0
        /*01a8*/ 	.word	0x000000ff
        /*01ac*/ 	.word	0x00006008
        /*01b0*/ 	.short	0x0100
        /*01b2*/ 	.byte	0x08
	.zero		1


	//   ....[3]....
        /*01b4*/ 	.word	0x000018e0
        /*01b8*/ 	.word	0x000000ff
        /*01bc*/ 	.word	0x00006018
        /*01c0*/ 	.short	0x0100
        /*01c2*/ 	.byte	0x08
	.zero		1


	//   ....[4]....
        /*01c4*/ 	.word	0x00001ac0
        /*01c8*/ 	.word	0x000000ff
        /*01cc*/ 	.word	0x00006000
        /*01d0*/ 	.short	0x010a
        /*01d2*/ 	.byte	0x08
	.zero		1


	//   ....[5]....
        /*01d4*/ 	.word	0x00001ce0
        /*01d8*/ 	.word	0x000000ff
        /*01dc*/ 	.word	0x00006010
        /*01e0*/ 	.short	0x010a
        /*01e2*/ 	.byte	0x08
	.zero		1


	//   ....[6]....
        /*01e4*/ 	.word	0x00001f10
        /*01e8*/ 	.word	0x000000ff
        /*01ec*/ 	.word	0x00006000
        /*01f0*/ 	.short	0x010a
        /*01f2*/ 	.byte	0x1c
	.zero		1


	//   ....[7]....
        /*01f4*/ 	.word	0x00002100
        /*01f8*/ 	.word	0x000000ff
        /*01fc*/ 	.word	0x00006010
        /*0200*/ 	.short	0x010a
        /*0202*/ 	.byte	0x1c
	.zero		1


	//   ....[8]....
        /*0204*/ 	.word	0x000021d0
        /*0208*/ 	.word	0x000000ff
        /*020c*/ 	.word	0x00006000
        /*0210*/ 	.short	0x0108
        /*0212*/ 	.byte	0x08
	.zero		1


	//   ....[9]....
        /*0214*/ 	.word	0x000021e0
        /*0218*/ 	.word	0x000000ff
        /*021c*/ 	.word	0x00006010
        /*0220*/ 	.short	0x0108
        /*0222*/ 	.byte	0x08
	.zero		1


	//   ....[10]....
        /*0224*/ 	.word	0x00002230
        /*0228*/ 	.word	0x000000ff
        /*022c*/ 	.word	0x00006008
        /*0230*/ 	.short	0x0108
        /*0232*/ 	.byte	0x08
	.zero		1


	//   ....[11]....
        /*0234*/ 	.word	0x00002240
        /*0238*/ 	.word	0x000000ff
        /*023c*/ 	.word	0x00006018
        /*0240*/ 	.short	0x0108
        /*0242*/ 	.byte	0x08
	.zero		1


	//   ....[12]....
        /*0244*/ 	.word	0x00002830
        /*0248*/ 	.word	0x000000ff
        /*024c*/ 	.word	0x00006000
        /*0250*/ 	.short	0x010a
        /*0252*/ 	.byte	0x08
	.zero		1


	//   ....[13]....
        /*0254*/ 	.word	0x00002860
        /*0258*/ 	.word	0x000000ff
        /*025c*/ 	.word	0x00006010
        /*0260*/ 	.short	0x010a
        /*0262*/ 	.byte	0x08
	.zero		1


	//   ....[14]....
        /*0264*/ 	.word	0x00002890
        /*0268*/ 	.word	0x000000ff
        /*026c*/ 	.word	0x00006000
        /*0270*/ 	.short	0x010a
        /*0272*/ 	.byte	0x1c
	.zero		1


	//   ....[15]....
        /*0274*/ 	.word	0x000028c0
        /*0278*/ 	.word	0x000000ff
        /*027c*/ 	.word	0x00006010
        /*0280*/ 	.short	0x010a
        /*0282*/ 	.byte	0x1c
	.zero		1


	//----- nvinfo : EIATTR_NUM_MBARRIERS
	.align		4
.L_48:
        /*0284*/ 	.byte	0x03, 0x38
        /*0286*/ 	.short	0x0004


	//----- nvinfo : EIATTR_EXIT_INSTR_OFFSETS
	.align		4
        /*0288*/ 	.byte	0x04, 0x1c
        /*028a*/ 	.short	(.L_50 - .L_49)


	//   ....[0]....
.L_49:
        /*028c*/ 	.word	0x00002820


	//----- nvinfo : EIATTR_REQNTID
	.align		4
.L_50:
        /*0290*/ 	.byte	0x04, 0x10
        /*0292*/ 	.short	(.L_52 - .L_51)
.L_51:
        /*0294*/ 	.word	0x00000100
        /*0298*/ 	.word	0x00000001
        /*029c*/ 	.word	0x00000001


	//----- nvinfo : EIATTR_CRS_STACK_SIZE
	.align		4
.L_52:
        /*02a0*/ 	.byte	0x04, 0x1e
        /*02a2*/ 	.short	(.L_54 - .L_53)
.L_53:
        /*02a4*/ 	.word	0x00000000


	//----- nvinfo : EIATTR_CBANK_PARAM_SIZE
	.align		4
.L_54:
        /*02a8*/ 	.byte	0x03, 0x19
        /*02aa*/ 	.short	0x0050


	//----- nvinfo : EIATTR_PARAM_CBANK
	.align		4
        /*02ac*/ 	.byte	0x04, 0x0a
        /*02ae*/ 	.short	(.L_56 - .L_55)
	.align		4
.L_55:
        /*02b0*/ 	.word	index@(.nv.constant0.gluon_tcgen05)
        /*02b4*/ 	.short	0x0380
        /*02b6*/ 	.short	0x0050


	//----- nvinfo : EIATTR_SW_WAR
	.align		4
.L_56:
        /*02b8*/ 	.byte	0x04, 0x36
        /*02ba*/ 	.short	(.L_58 - .L_57)
.L_57:
        /*02bc*/ 	.word	0x00000008
.L_58:


//--------------------- .nv.compat                --------------------------
	.section	.nv.compat,"",@"SHT_CUDA_COMPAT_INFO"
	.align	4
        /*0000*/ 	.byte	0x02, 0x02, 0x02, 0x00, 0x02, 0x05, 0x05, 0x00, 0x02, 0x03, 0x03, 0x00, 0x02, 0x06, 0x01, 0x00


//--------------------- .nv.callgraph             --------------------------
	.section	.nv.callgraph,"",@"SHT_CUDA_CALLGRAPH"
	.align	4
	.sectionentsize	8
	.align		4
        /*0000*/ 	.word	0x00000000
	.align		4
        /*0004*/ 	.word	0xffffffff
	.align		4
        /*0008*/ 	.word	0x00000000
	.align		4
        /*000c*/ 	.word	0xfffffffe
	.align		4
        /*0010*/ 	.word	0x00000000
	.align		4
        /*0014*/ 	.word	0xfffffffd
	.align		4
        /*0018*/ 	.word	0x00000000
	.align		4
        /*001c*/ 	.word	0xfffffffc


//--------------------- .text.gluon_tcgen05       --------------------------
	.section	.text.gluon_tcgen05,"ax",@progbits
	.align	128
        .global         gluon_tcgen05
        .type           gluon_tcgen05,@function
        .size           gluon_tcgen05,(.L_x_77 - gluon_tcgen05)
        .other          gluon_tcgen05,@"STO_CUDA_ENTRY STV_DEFAULT"
gluon_tcgen05:
.text.gluon_tcgen05:
[----:B------:R-:W1:Y:S01]  /*0000*/  LDC R1, c[0x0][0x37c] ;  /* 0x0000df00ff017b82 */ /* 0x000e620000000800 */
[----:B------:R-:W2:Y:S02]  /*0010*/  S2R R0, SR_TID.X ;  /* 0x0000000000007919 */ /* 0x000ea40000002100 */
[----:B--2---:R-:W-:-:S13]  /*0020*/  ISETP.GE.U32.AND P2, PT, R0, 0x20, PT ;  /* 0x000000200000780c */ /* 0x004fda0003f46070 */
[----:B------:R-:W-:Y:S05]  /*0030*/  @P2 BRA `(.L_x_0) ;  /* 0x0000000000b82947 */ /* 0x000fea0003800000 */
[----:B------:R-:W2:Y:S01]  /*0040*/  S2UR UR6, SR_CgaCtaId ;  /* 0x00000000000679c3 */ /* 0x000ea20000008800 */
[----:B------:R-:W-:Y:S01]  /*0050*/  NOP ;  /* 0x0000000000007918 */ /* 0x000fe20000000000 */
[----:B------:R-:W-:Y:S02]  /*0060*/  UMOV UR4, 0x40 ;  /* 0x0000004000047882 */ /* 0x000fe40000000000 */
[----:B--2---:R-:W-:-:S09]  /*0070*/  ULEA UR4, UR6, UR4, 0x18 ;  /* 0x0000000406047291 */ /* 0x004fd2000f8ec0ff */
[----:B------:R-:W2:Y:S01]  /*0080*/  LDS.U8 R2, [UR4] ;  /* 0x00000004ff027984 */ /* 0x000ea20008000000 */
[----:B------:R-:W-:Y:S02]  /*0090*/  UMOV UR4, 0x400 ;  /* 0x0000040000047882 */ /* 0x000fe40000000000 */
[----:B------:R-:W-:Y:S01]  /*00a0*/  ULEA UR4, UR6, UR4, 0x18 ;  /* 0x0000000406047291 */ /* 0x000fe2000f8ec0ff */
[----:B--2---:R-:W-:-:S13]  /*00b0*/  ISETP.NE.AND P0, PT, R2, RZ, PT ;  /* 0x000000ff0200720c */ /* 0x004fda0003f05270 */
[----:B------:R-:W-:Y:S05]  /*00c0*/  @P0 BRA `(.L_x_1) ;  /* 0x00000000007c0947 */ /* 0x000fea0003800000 */
[----:B------:R-:W-:-:S13]  /*00d0*/  ELECT P0, URZ, PT ;  /* 0x0000000000ff782f */ /* 0x000fda0003800000 */
[----:B------:R-:W-:Y:S05]  /*00e0*/  @!P0 BRA `(.L_x_2) ;  /* 0x0000000000848947 */ /* 0x000fea0003800000 */
[----:B------:R-:W-:Y:S01]  /*00f0*/  UMOV UR5, 0x2 ;  /* 0x0000000200057882 */ /* 0x000fe20000000000 */
[----:B------:R-:W-:Y:S02]  /*0100*/  IMAD.MOV.U32 R5, RZ, RZ, 0x1 ;  /* 0x00000001ff057424 */ /* 0x000fe400078e00ff */
[----:B------:R-:W-:Y:S02]  /*0110*/  IMAD.MOV.U32 R3, RZ, RZ, 0x3 ;  /* 0x00000003ff037424 */ /* 0x000fe400078e00ff */
[----:B------:R-:W-:Y:S04]  /*0120*/  DEPBAR.LE SB2, 0x36 ;  /* 0x0000ad800000791a */ /* 0x000fe80000000000 */
[----:B------:R-:W2:Y:S02]  /*0130*/  UTCATOMSWS.FIND_AND_SET.ALIGN UP0, UR5, UR5 ;  /* 0x00000005000575e3 */ /* 0x000ea40008000800 */
[----:B--2---:R-:W-:-:S04]  /*0140*/  PLOP3.LUT P0, PT, PT, PT, UP0, 0x80, 0x8 ;  /* 0x000000000008781c */ /* 0x004fc80003f0f008 */
[----:B------:R-:W-:-:S04]  /*0150*/  SEL R2, RZ, 0xffffffff, !P0 ;  /* 0xffffffffff027807 */ /* 0x000fc80004000000 */
[----:B------:R-:W-:Y:S01]  /*0160*/  ISETP.NE.AND P0, PT, R2, RZ, PT ;  /* 0x000000ff0200720c */ /* 0x000fe20003f05270 */
[----:B------:R-:W-:-:S12]  /*0170*/  IMAD.U32 R2, RZ, RZ, UR5 ;  /* 0x00000005ff027e24 */ /* 0x000fd8000f8e00ff */
[----:B------:R-:W-:Y:S05]  /*0180*/  @P0 BRA `(.L_x_3) ;  /* 0x0000000000240947 */ /* 0x000fea0003800000 */
.L_x_4:
[----:B------:R-:W-:Y:S05]  /*0190*/  NANOSLEEP 0x64 ;  /* 0x000000640000795d */ /* 0x000fea0003800000 */
[----:B------:R-:W-:-:S05]  /*01a0*/  UMOV UR5, 0x2 ;  /* 0x0000000200057882 */ /* 0x000fca0000000000 */
[----:B------:R-:W-:Y:S04]  /*01b0*/  DEPBAR.LE SB2, 0x36 ;  /* 0x0000ad800000791a */ /* 0x000fe80000000000 */
[----:B------:R-:W2:Y:S02]  /*01c0*/  UTCATOMSWS.FIND_AND_SET.ALIGN UP0, UR5, UR5 ;  /* 0x00000005000575e3 */ /* 0x000ea40008000800 */
[----:B--2---:R-:W-:-:S04]  /*01d0*/  PLOP3.LUT P0, PT, PT, PT, UP0, 0x80, 0x8 ;  /* 0x000000000008781c */ /* 0x004fc80003f0f008 */
[----:B------:R-:W-:-:S04]  /*01e0*/  SEL R2, RZ, 0xffffffff, !P0 ;  /* 0xffffffffff027807 */ /* 0x000fc80004000000 */
[----:B------:R-:W-:Y:S01]  /*01f0*/  ISETP.NE.AND P0, PT, R2, RZ, PT ;  /* 0x000000ff0200720c */ /* 0x000fe20003f05270 */
[----:B------:R-:W-:-:S12]  /*0200*/  IMAD.U32 R2, RZ, RZ, UR5 ;  /* 0x00000005ff027e24 */ /* 0x000fd8000f8e00ff */
[----:B------:R-:W-:Y:S05]  /*0210*/  @!P0 BRA `(.L_x_4) ;  /* 0xfffffffc00dc8947 */ /* 0x000fea000383ffff */
.L_x_3:
[C---:B------:R-:W-:Y:S01]  /*0220*/  VIADD R4, R2.reuse, 0x10 ;  /* 0x0000001002047836 */ /* 0x040fe20000000000 */
[----:B------:R-:W-:Y:S01]  /*0230*/  UMOV UR5, 0x50 ;  /* 0x0000005000057882 */ /* 0x000fe20000000000 */
[----:B------:R-:W-:Y:S01]  /*0240*/  SHF.L.U32 R3, R3, R2, RZ ;  /* 0x0000000203037219 */ /* 0x000fe200000006ff */
[----:B------:R-:W-:Y:S01]  /*0250*/  ULEA UR5, UR6, UR5, 0x18 ;  /* 0x0000000506057291 */ /* 0x000fe2000f8ec0ff */
[----:B------:R-:W-:Y:S01]  /*0260*/  IMAD.SHL.U32 R2, R2, 0x20, RZ ;  /* 0x0000002002027824 */ /* 0x000fe200078e00ff */
[----:B------:R-:W-:-:S04]  /*0270*/  SHF.L.U32 R4, R5, R4, RZ ;  /* 0x0000000405047219 */ /* 0x000fc800000006ff */
[----:B------:R-:W-:-:S05]  /*0280*/  LOP3.LUT R3, R4, R3, RZ, 0xfc, !PT ;  /* 0x0000000304037212 */ /* 0x000fca00078efcff */
[----:B------:R2:W-:Y:S04]  /*0290*/  ATOMS.OR RZ, [UR5], R3 ;  /* 0x00000003ffff798c */ /* 0x0005e8000b000005 */
[----:B------:R2:W-:Y:S01]  /*02a0*/  STS [UR4], R2 ;  /* 0x00000002ff007988 */ /* 0x0005e20008000804 */
[----:B------:R-:W-:Y:S05]  /*02b0*/  BRA `(.L_x_2) ;  /* 0x0000000000107947 */ /* 0x000fea0003800000 */
.L_x_1:
[----:B------:R-:W-:Y:S01]  /*02c0*/  IMAD.MOV.U32 R3, RZ, RZ, -0x1 ;  /* 0xffffffffff037424 */ /* 0x000fe200078e00ff */
[----:B------:R-:W-:-:S04]  /*02d0*/  MOV R2, 0x300 ;  /* 0x0000030000027802 */ /* 0x000fc80000000f00 */
[----:B------:R2:W-:Y:S03]  /*02e0*/  STS [UR4], R3 ;  /* 0x00000003ff007988 */ /* 0x0005e60008000804 */
[----:B-12---:R-:W-:Y:S05]  /*02f0*/  CALL.REL.NOINC `($__internal_1_$__cuda_sm10x_tcgen05_guardrail_trap_phase_invalid_during_alloc) ;  /* 0x0000002400887944 */ /* 0x006fea0003c00000 */
.L_x_2:
[----:B------:R-:W-:Y:S05]  /*0300*/  WARPSYNC.ALL ;  /* 0x0000000000007948 */ /* 0x000fea0003800000 */
[----:B------:R-:W-:Y:S01]  /*0310*/  NOP ;  /* 0x0000000000007918 */ /* 0x000fe20000000000 */
.L_x_0:
[----:B------:R-:W3:Y:S08]  /*0320*/  S2UR UR4, SR_CgaCtaId ;  /* 0x00000000000479c3 */ /* 0x000ef00000008800 */
[----:B------:R-:W-:Y:S01]  /*0330*/  BAR.SYNC.DEFER_BLOCKING 0x0 ;  /* 0x0000000000007b1d */ /* 0x000fe20000010000 */
[----:B------:R-:W-:-:S05]  /*0340*/  LOP3.LUT R36, R0, 0xff, RZ, 0xc0, !PT ;  /* 0x000000ff00247812 */ /* 0x000fca00078ec0ff */
[----:B------:R-:W-:Y:S02]  /*0350*/  UMOV UR8, 0x400 ;  /* 0x0000040000087882 */ /* 0x000fe40000000000 */
[----:B--2---:R-:W2:Y:S08]  /*0360*/  LDC R3, c[0x0][0x398] ;  /* 0x0000e600ff037b82 */ /* 0x004eb00000000800 */
[----:B------:R-:W4:Y:S01]  /*0370*/  LDC R7, c[0x0][0x3a0] ;  /* 0x0000e800ff077b82 */ /* 0x000f220000000800 */
[----:B---3--:R-:W-:-:S07]  /*0380*/  ULEA UR8, UR4, UR8, 0x18 ;  /* 0x0000000804087291 */ /* 0x008fce000f8ec0ff */
[----:B------:R-:W3:Y:S02]  /*0390*/  S2UR UR9, SR_CTAID.Y ;  /* 0x00000000000979c3 */ /* 0x000ee40000002600 */
[----:B------:R-:W5:Y:S06]  /*03a0*/  LDS R4, [UR8] ;  /* 0x00000008ff047984 */ /* 0x000f6c0008000800 */
[----:B------:R-:W-:Y:S06]  /*03b0*/  BAR.SYNC.DEFER_BLOCKING 0x0 ;  /* 0x0000000000007b1d */ /* 0x000fec0000010000 */
[----:B------:R-:W-:Y:S05]  /*03c0*/  @P2 BRA `(.L_x_5) ;  /* 0x0000000000182947 */ /* 0x000fea0003800000 */
[----:B------:R-:W-:Y:S01]  /*03d0*/  ELECT P0, URZ, PT ;  /* 0x0000000000ff782f */ /* 0x000fe20003800000 */
[----:B------:R-:W-:Y:S01]  /*03e0*/  IMAD.MOV.U32 R2, RZ, RZ, 0x1 ;  /* 0x00000001ff027424 */ /* 0x000fe200078e00ff */
[----:B------:R-:W-:Y:S01]  /*03f0*/  UMOV UR5, 0x40 ;  /* 0x0000004000057882 */ /* 0x000fe20000000000 */
[----:B------:R-:W-:Y:S01]  /*0400*/  UVIRTCOUNT.DEALLOC.SMPOOL 0x80 ;  /* 0x000000800000784c */ /* 0x000fe20000000000 */
[----:B------:R-:W-:-:S09]  /*0410*/  ULEA UR5, UR4, UR5, 0x18 ;  /* 0x0000000504057291 */ /* 0x000fd2000f8ec0ff */
[----:B------:R5:W-:Y:S03]  /*0420*/  @P0 STS.U8 [UR5], R2 ;  /* 0x00000002ff000988 */ /* 0x000be60008000005 */
.L_x_5:
[----:B------:R-:W5:Y:S01]  /*0430*/  S2UR UR4, SR_CTAID.Z ;  /* 0x00000000000479c3 */ /* 0x000f620000002700 */
[----:B------:R-:W4:Y:S01]  /*0440*/  LDCU UR5, c[0x0][0x370] ;  /* 0x00006e00ff0577ac */ /* 0x000f220008000800 */
[C---:B------:R-:W-:Y:S01]  /*0450*/  ISETP.GE.U32.AND P0, PT, R36.reuse, 0x20, PT ;  /* 0x000000202400780c */ /* 0x040fe20003f06070 */
[----:B--2--5:R-:W-:Y:S01]  /*0460*/  VIADD R2, R3, 0xffffffff ;  /* 0xffffffff03027836 */ /* 0x024fe20000000000 */
[C---:B------:R-:W-:Y:S01]  /*0470*/  ISETP.NE.U32.AND P3, PT, R36.reuse, RZ, PT ;  /* 0x000000ff2400720c */ /* 0x040fe20003f65070 */
[----:B------:R-:W2:Y:S01]  /*0480*/  LDCU UR6, c[0x0][0x374] ;  /* 0x00006e80ff0677ac */ /* 0x000ea20008000800 */
[----:B------:R-:W-:Y:S01]  /*0490*/  LEA R10, R36, UR8, 0x2 ;  /* 0x00000008240a7c11 */ /* 0x000fe2000f8e10ff */
[----:B----4-:R-:W-:Y:S01]  /*04a0*/  VIADD R11, R7, 0xffffffff ;  /* 0xffffffff070b7836 */ /* 0x010fe20000000000 */
[----:B------:R-:W4:Y:S01]  /*04b0*/  S2UR UR7, SR_CTAID.X ;  /* 0x00000000000779c3 */ /* 0x000f220000002500 */
[----:B------:R-:W5:Y:S01]  /*04c0*/  LDCU.64 UR20, c[0x0][0x3c0] ;  /* 0x00007800ff1477ac */ /* 0x000f620008000a00 */
[----:B------:R-:W-:Y:S01]  /*04d0*/  R2UR UR23, R4 ;  /* 0x00000000041772ca */ /* 0x000fe200000e0000 */
[----:B------:R-:W-:Y:S04]  /*04e0*/  BSSY.RECONVERGENT B0, `(.L_x_6) ;  /* 0x0000011000007945 */ /* 0x000fe80003800200 */
[----:B------:R3:W-:Y:S01]  /*04f0*/  @!P0 STS [R10], RZ ;  /* 0x000000ff0a008388 */ /* 0x0007e20000000800 */
[----:B------:R-:W-:-:S03]  /*0500*/  NOP ;  /* 0x0000000000007918 */ /* 0x000fc60000000000 */
[----:B------:R3:W-:Y:S02]  /*0510*/  @!P3 STS [UR8+0x24], R2 ;  /* 0x00002402ff00b988 */ /* 0x0007e40008000808 */
[----:B--23--:R-:W-:Y:S02]  /*0520*/  UIMAD UR4, UR4, UR6, UR9 ;  /* 0x00000006040472a4 */ /* 0x00cfe4000f8e0209 */
[----:B------:R2:W-:Y:S02]  /*0530*/  @!P3 STS [UR8+0x20], R11 ;  /* 0x0000200bff00b988 */ /* 0x0005e40008000808 */
[----:B----4-:R-:W-:-:S04]  /*0540*/  UIMAD UR4, UR4, UR5, UR7 ;  /* 0x00000005040472a4 */ /* 0x010fc8000f8e0207 */
[----:B------:R-:W-:-:S04]  /*0550*/  UIMAD UR4, UR4, 0x180, URZ ;  /* 0x00000180040478a4 */ /* 0x000fc8000f8e02ff */
[----:B-----5:R-:W-:-:S04]  /*0560*/  UIADD3 UR24, UP0, UPT, UR4, UR20, URZ ;  /* 0x0000001404187290 */ /* 0x020fc8000ff1e0ff */
[----:B------:R-:W-:Y:S01]  /*0570*/  ULEA.HI.X.SX32 UR25, UR4, UR21, 0x1, UP0 ;  /* 0x0000001504197291 */ /* 0x000fe200080f0eff */
[----:B--2---:R-:W-:Y:S11]  /*0580*/  @P3 BRA `(.L_x_7) ;  /* 0x0000000000183947 */ /* 0x004ff60003800000 */
[----:B------:R-:W2:Y:S01]  /*0590*/  LDS R3, [UR8+0x8] ;  /* 0x00000808ff037984 */ /* 0x000ea20008000800 */
[----:B------:R-:W3:Y:S01]  /*05a0*/  LDC.64 R8, c[0x0][0x380] ;  /* 0x0000e000ff087b82 */ /* 0x000ee20000000a00 */
[----:B------:R-:W-:Y:S02]  /*05b0*/  IMAD.MOV.U32 R4, RZ, RZ, 0x70 ;  /* 0x00000070ff047424 */ /* 0x000fe400078e00ff */
[----:B---3--:R3:W-:Y:S03]  /*05c0*/  STS.64 [UR8], R8 ;  /* 0x00000008ff007988 */ /* 0x0087e60008000a08 */
[----:B--2---:R-:W-:-:S05]  /*05d0*/  LOP3.LUT R3, R3, 0x10, R4, 0xd8, !PT ;  /* 0x0000001003037812 */ /* 0x004fca00078ed804 */
[----:B------:R3:W-:Y:S02]  /*05e0*/  STS [UR8+0x8], R3 ;  /* 0x00000803ff007988 */ /* 0x0007e40008000808 */
.L_x_7:
[----:B------:R-:W-:Y:S05]  /*05f0*/  BSYNC.RECONVERGENT B0 ;  /* 0x0000000000007941 */ /* 0x000fea0003800200 */
.L_x_6:
[----:B------:R-:W-:Y:S04]  /*0600*/  BSSY.RECONVERGENT B0, `(.L_x_8) ;  /* 0x000000a000007945 */ /* 0x000fe80003800200 */
[----:B------:R-:W-:Y:S05]  /*0610*/  @P3 BRA `(.L_x_9) ;  /* 0x0000000000203947 */ /* 0x000fea0003800000 */
[----:B---3--:R-:W2:Y:S01]  /*0620*/  LDS R3, [UR8+0x34] ;  /* 0x00003408ff037984 */ /* 0x008ea20008000800 */
[----:B------:R-:W-:Y:S02]  /*0630*/  IMAD.MOV.U32 R4, RZ, RZ, 0x1f000000 ;  /* 0x1f000000ff047424 */ /* 0x000fe400078e00ff */
[----:B------:R-:W-:Y:S01]  /*0640*/  @!P3 IMAD.MOV.U32 R5, RZ, RZ, 0x7f ;  /* 0x0000007fff05b424 */ /* 0x000fe200078e00ff */
[----:B------:R-:W3:Y:S02]  /*0650*/  @!P3 LDS R6, [UR8+0x38] ;  /* 0x00003808ff06b984 */ /* 0x000ee40008000800 */
[----:B--2---:R-:W-:Y:S02]  /*0660*/  LOP3.LUT R3, R3, 0xff000000, R4, 0xb8, !PT ;  /* 0xff00000003037812 */ /* 0x004fe400078eb804 */
[----:B---3--:R-:W-:-:S03]  /*0670*/  @!P3 LOP3.LUT R4, R6, 0xff, R5, 0xb8, !PT ;  /* 0x000000ff0604b812 */ /* 0x008fc600078eb805 */
[----:B------:R2:W-:Y:S04]  /*0680*/  STS [UR8+0x34], R3 ;  /* 0x00003403ff007988 */ /* 0x0005e80008000808 */
[----:B------:R2:W-:Y:S02]  /*0690*/  @!P3 STS [UR8+0x38], R4 ;  /* 0x00003804ff00b988 */ /* 0x0005e40008000808 */
.L_x_9:
[----:B------:R-:W-:Y:S05]  /*06a0*/  BSYNC.RECONVERGENT B0 ;  /* 0x0000000000007941 */ /* 0x000fea0003800200 */
.L_x_8:
[----:B------:R-:W-:Y:S04]  /*06b0*/  BSSY.RECONVERGENT B0, `(.L_x_10) ;  /* 0x000000e000007945 */ /* 0x000fe80003800200 */
[----:B------:R-:W-:Y:S05]  /*06c0*/  @P3 BRA `(.L_x_11) ;  /* 0x0000000000303947 */ /* 0x000fea0003800000 */
[----:B--2---:R-:W2:Y:S01]  /*06d0*/  LDS R4, [UR8+0x34] ;  /* 0x00003408ff047984 */ /* 0x004ea20008000800 */
[----:B---3--:R-:W3:Y:S03]  /*06e0*/  LDC.64 R8, c[0x0][0x3a8] ;  /* 0x0000ea00ff087b82 */ /* 0x008ee60000000a00 */
[----:B------:R-:W4:Y:S01]  /*06f0*/  LDS R3, [UR8+0x1c] ;  /* 0x00001c08ff037984 */ /* 0x000f220008000800 */
[C---:B---3--:R-:W-:Y:S01]  /*0700*/  SHF.L.U64.HI R6, R8.reuse, 0x1, R9 ;  /* 0x0000000108067819 */ /* 0x048fe20000010209 */
[----:B------:R-:W-:-:S03]  /*0710*/  IMAD.SHL.U32 R5, R8, 0x2, RZ ;  /* 0x0000000208057824 */ /* 0x000fc600078e00ff */
[--C-:B------:R-:W-:Y:S02]  /*0720*/  SHF.R.U32.HI R8, RZ, 0x4, R6.reuse ;  /* 0x00000004ff087819 */ /* 0x100fe40000011606 */
[----:B------:R-:W-:-:S05]  /*0730*/  SHF.R.U64 R5, R5, 0x4, R6 ;  /* 0x0000000405057819 */ /* 0x000fca0000001206 */
[----:B------:R5:W-:Y:S01]  /*0740*/  STS [UR8+0xc], R5 ;  /* 0x00000c05ff007988 */ /* 0x000be20008000808 */
[----:B--2---:R-:W-:Y:S02]  /*0750*/  LOP3.LUT R4, R4, 0x7, RZ, 0xb8, !PT ;  /* 0x0000000704047812 */ /* 0x004fe400078eb8ff */
[----:B----4-:R-:W-:-:S03]  /*0760*/  LOP3.LUT R3, R3, 0xf, R8, 0xb8, !PT ;  /* 0x0000000f03037812 */ /* 0x010fc600078eb808 */
[----:B------:R5:W-:Y:S04]  /*0770*/  STS [UR8+0x34], R4 ;  /* 0x00003404ff007988 */ /* 0x000be80008000808 */
[----:B------:R5:W-:Y:S02]  /*0780*/  STS [UR8+0x1c], R3 ;  /* 0x00001c03ff007988 */ /* 0x000be40008000808 */
.L_x_11:
[----:B------:R-:W-:Y:S05]  /*0790*/  BSYNC.RECONVERGENT B0 ;  /* 0x0000000000007941 */ /* 0x000fea0003800200 */
.L_x_10:
[----:B------:R-:W-:Y:S04]  /*07a0*/  BSSY.RECONVERGENT B1, `(.L_x_12) ;  /* 0x000001a000017945 */ /* 0x000fe80003800200 */
[----:B------:R-:W-:Y:S04]  /*07b0*/  BSSY.RELIABLE B0, `(.L_x_13) ;  /* 0x0000015000007945 */ /* 0x000fe80003800100 */
[----:B------:R-:W-:Y:S05]  /*07c0*/  @P3 BRA `(.L_x_14) ;  /* 0x0000000000203947 */ /* 0x000fea0003800000 */
[----:B--23-5:R-:W2:Y:S02]  /*07d0*/  LDS R3, [UR8+0x34] ;  /* 0x00003408ff037984 */ /* 0x02cea40008000800 */
[----:B--2---:R-:W-:-:S05]  /*07e0*/  LOP3.LUT R3, R3, 0x38, RZ, 0xb8, !PT ;  /* 0x0000003803037812 */ /* 0x004fca00078eb8ff */
[----:B------:R2:W-:Y:S01]  /*07f0*/  STS [UR8+0x34], R3 ;  /* 0x00003403ff007988 */ /* 0x0005e20008000808 */
[----:B------:R-:W-:Y:S05]  /*0800*/  @P3 BRA `(.L_x_15) ;  /* 0x0000000000203947 */ /* 0x000fea0003800000 */
[----:B--2---:R-:W2:Y:S01]  /*0810*/  LDS R3, [UR8+0x8] ;  /* 0x00000808ff037984 */ /* 0x004ea20008000800 */
[----:B------:R-:W-:-:S05]  /*0820*/  IMAD.MOV.U32 R4, RZ, RZ, 0x780 ;  /* 0x00000780ff047424 */ /* 0x000fca00078e00ff */
[----:B--2---:R-:W-:-:S05]  /*0830*/  LOP3.LUT R3, R3, 0x300, R4, 0xd8, !PT ;  /* 0x0000030003037812 */ /* 0x004fca00078ed804 */
[----:B------:R4:W-:Y:S02]  /*0840*/  STS [UR8+0x8], R3 ;  /* 0x00000803ff007988 */ /* 0x0009e40008000808 */
.L_x_14:
[----:B------:R-:W-:Y:S05]  /*0850*/  @P3 BRA `(.L_x_16) ;  /* 0x0000000000283947 */ /* 0x000fea0003800000 */
[----:B--2345:R-:W2:Y:S02]  /*0860*/  LDS R3, [UR8+0x8] ;  /* 0x00000808ff037984 */ /* 0x03cea40008000800 */
[----:B--2---:R-:W-:-:S05]  /*0870*/  LOP3.LUT R3, R3, 0x1800, RZ, 0xb8, !PT ;  /* 0x0000180003037812 */ /* 0x004fca00078eb8ff */
[----:B------:R3:W-:Y:S02]  /*0880*/  STS [UR8+0x8], R3 ;  /* 0x00000803ff007988 */ /* 0x0007e40008000808 */
.L_x_15:
[----:B------:R-:W-:Y:S05]  /*0890*/  @P3 BREAK.RELIABLE B0 ;  /* 0x0000000000003942 */ /* 0x000fea0003800100 */
[----:B------:R-:W-:Y:S05]  /*08a0*/  @P3 BRA `(.L_x_17) ;  /* 0x0000000000243947 */ /* 0x000fea0003800000 */
[----:B------:R-:W4:Y:S01]  /*08b0*/  LDS R4, [UR8+0x8] ;  /* 0x00000808ff047984 */ /* 0x000f220008000800 */
[----:B--23--:R-:W-:-:S05]  /*08c0*/  IMAD.MOV.U32 R3, RZ, RZ, 0x6000 ;  /* 0x00006000ff037424 */ /* 0x00cfca00078e00ff */
[----:B----4-:R-:W-:-:S04]  /*08d0*/  LOP3.LUT R3, R4, 0x4000, R3, 0xd8, !PT ;  /* 0x0000400004037812 */ /* 0x010fc800078ed803 */
[----:B------:R-:W-:-:S05]  /*08e0*/  LOP3.LUT R3, R3, 0x400000, RZ, 0xb8, !PT ;  /* 0x0040000003037812 */ /* 0x000fca00078eb8ff */
[----:B------:R2:W-:Y:S02]  /*08f0*/  STS [UR8+0x8], R3 ;  /* 0x00000803ff007988 */ /* 0x0005e40008000808 */
.L_x_16:
[----:B------:R-:W-:Y:S05]  /*0900*/  BSYNC.RELIABLE B0 ;  /* 0x0000000000007941 */ /* 0x000fea0003800100 */
.L_x_13:
[----:B--2345:R-:W2:Y:S02]  /*0910*/  @!P3 LDS R3, [UR8+0x8] ;  /* 0x00000808ff03b984 */ /* 0x03cea40008000800 */
[----:B--2---:R-:W-:-:S05]  /*0920*/  @!P3 LOP3.LUT R3, R3, 0x8000, RZ, 0xb8, !PT ;  /* 0x000080000303b812 */ /* 0x004fca00078eb8ff */
[----:B------:R4:W-:Y:S02]  /*0930*/  @!P3 STS [UR8+0x8], R3 ;  /* 0x00000803ff00b988 */ /* 0x0009e40008000808 */
.L_x_17:
[----:B------:R-:W-:Y:S05]  /*0940*/  BSYNC.RECONVERGENT B1 ;  /* 0x0000000000017941 */ /* 0x000fea0003800200 */
.L_x_12:
[----:B------:R-:W-:Y:S05]  /*0950*/  WARPSYNC.ALL ;  /* 0x0000000000007948 */ /* 0x000fea0003800000 */
[----:B------:R-:W-:Y:S01]  /*0960*/  NOP ;  /* 0x0000000000007918 */ /* 0x000fe20000000000 */
[----:B--234-:R-:W2:Y:S02]  /*0970*/  LDC R3, c[0x0][0x39c] ;  /* 0x0000e700ff037b82 */ /* 0x01cea40000000800 */
[----:B--2---:R-:W-:Y:S01]  /*0980*/  VIADD R3, R3, 0xffffffff ;  /* 0xffffffff03037836 */ /* 0x004fe20000000000 */
[----:B------:R-:W-:Y:S06]  /*0990*/  @P0 BRA `(.L_x_18) ;  /* 0x0000000000300947 */ /* 0x000fec0003800000 */
[----:B------:R-:W2:Y:S01]  /*09a0*/  S2R R4, SR_LANEID ;  /* 0x0000000000047919 */ /* 0x000ea20000000000 */
[----:B------:R-:W-:Y:S05]  /*09b0*/  WARPSYNC.ALL ;  /* 0x0000000000007948 */ /* 0x000fea0003800000 */
[----:B------:R-:W-:Y:S01]  /*09c0*/  NOP ;  /* 0x0000000000007918 */ /* 0x000fe20000000000 */
[----:B--2---:R-:W-:-:S05]  /*09d0*/  IMAD.SHL.U32 R6, R4, 0x4, RZ ;  /* 0x0000000404067824 */ /* 0x004fca00078e00ff */
[----:B------:R-:W2:Y:S01]  /*09e0*/  LDS R9, [R6+UR8] ;  /* 0x0000000806097984 */ /* 0x000ea20008000800 */
[----:B------:R-:W-:-:S05]  /*09f0*/  IADD3 R4, P1, PT, R6, UR24, RZ ;  /* 0x0000001806047c10 */ /* 0x000fca000ff3e0ff */
[----:B------:R-:W-:-:S05]  /*0a00*/  IMAD.X R5, RZ, RZ, UR25, P1 ;  /* 0x00000019ff057e24 */ /* 0x000fca00088e06ff */
[----:B--2---:R2:W3:Y:S01]  /*0a10*/  ATOMG.E.EXCH.STRONG.GPU PT, RZ, [R4], R9 ;  /* 0x0000000904ff73a8 */ /* 0x0044e200041ee100 */
[----:B------:R-:W-:-:S04]  /*0a20*/  DEPBAR {5,4,3,2,1,0} ;  /* 0x0000003f0000791a */ /* 0x000fc80000000000 */
[----:B------:R-:W4:Y:S02]  /*0a30*/  CCTL.E.C.LDCU.IV.DEEP [UR24] ;  /* 0x0000000018007540 */ /* 0x000f240009c08000 */
[----:B----4-:R2:W-:Y:S01]  /*0a40*/  UTMACCTL.IV [UR24] ;  /* 0x00000000180079b9 */ /* 0x0105e20008000000 */
[----:B------:R-:W-:Y:S01]  /*0a50*/  NOP ;  /* 0x0000000000007918 */ /* 0x000fe20000000000 */
.L_x_18:
[----:B------:R-:W-:Y:S05]  /*0a60*/  @P0 BRA `(.L_x_19) ;  /* 0x00000000000c0947 */ /* 0x000fea0003800000 */
[----:B------:R0:W-:Y:S01]  /*0a70*/  UTMACMDFLUSH ;  /* 0x00000000000079b7 */ /* 0x0001e20000000000 */
[----:B------:R-:W-:Y:S05]  /*0a80*/  @P0 BRA `(.L_x_19) ;  /* 0x0000000000040947 */ /* 0x000fea0003800000 */
[----:B------:R-:W-:-:S04]  /*0a90*/  DEPBAR.LE SB0, 0x0 ;  /* 0x000080000000791a */ /* 0x000fc80000000000 */
.L_x_19:
[----:B------:R-:W-:Y:S05]  /*0aa0*/  WARPSYNC.ALL ;  /* 0x0000000000007948 */ /* 0x000fea0003800000 */
[----:B------:R-:W-:Y:S01]  /*0ab0*/  NOP ;  /* 0x0000000000007918 */ /* 0x000fe20000000000 */
[----:B---3--:R-:W-:Y:S06]  /*0ac0*/  BAR.SYNC.DEFER_BLOCKING 0x0 ;  /* 0x0000000000007b1d */ /* 0x008fec0000010000 */
[----:B------:R-:W-:Y:S02]  /*0ad0*/  BSSY.RECONVERGENT B1, `(.L_x_20) ;  /* 0x000000b000017945 */ /* 0x000fe40003800200 */
[----:B------:R-:W-:Y:S06]  /*0ae0*/  BAR.SYNC.DEFER_BLOCKING 0x0 ;  /* 0x0000000000007b1d */ /* 0x000fec0000010000 */
[----:B------:R3:W-:Y:S01]  /*0af0*/  @!P0 STS [R10], RZ ;  /* 0x000000ff0a008388 */ /* 0x0007e20000000800 */
[----:B------:R-:W-:Y:S01]  /*0b00*/  NOP ;  /* 0x0000000000007918 */ /* 0x000fe20000000000 */
[----:B------:R-:W-:Y:S05]  /*0b10*/  @P3 BRA `(.L_x_21) ;  /* 0x0000000000183947 */ /* 0x000fea0003800000 */
[----:B--2---:R-:W2:Y:S01]  /*0b20*/  LDS R4, [UR8+0x8] ;  /* 0x00000808ff047984 */ /* 0x004ea20008000800 */
[----:B------:R-:W4:Y:S01]  /*0b30*/  LDC.64 R8, c[0x0][0x388] ;  /* 0x0000e200ff087b82 */ /* 0x000f220000000a00 */
[----:B------:R-:W-:Y:S02]  /*0b40*/  IMAD.MOV.U32 R5, RZ, RZ, 0x70 ;  /* 0x00000070ff057424 */ /* 0x000fe400078e00ff */
[----:B----4-:R4:W-:Y:S03]  /*0b50*/  STS.64 [UR8], R8 ;  /* 0x00000008ff007988 */ /* 0x0109e60008000a08 */
[----:B--2---:R-:W-:-:S05]  /*0b60*/  LOP3.LUT R4, R4, 0x10, R5, 0xd8, !PT ;  /* 0x0000001004047812 */ /* 0x004fca00078ed805 */
[----:B------:R4:W-:Y:S02]  /*0b70*/  STS [UR8+0x8], R4 ;  /* 0x00000804ff007988 */ /* 0x0009e40008000808 */
.L_x_21:
[----:B--2---:R-:W-:Y:S05]  /*0b80*/  BSYNC.RECONVERGENT B1 ;  /* 0x0000000000017941 */ /* 0x004fea0003800200 */
.L_x_20:
[----:B------:R-:W-:Y:S04]  /*0b90*/  BSSY.RECONVERGENT B1, `(.L_x_22) ;  /* 0x000000a000017945 */ /* 0x000fe80003800200 */
[----:B------:R-:W-:Y:S05]  /*0ba0*/  @P3 BRA `(.L_x_23) ;  /* 0x0000000000203947 */ /* 0x000fea0003800000 */
[----:B----4-:R-:W2:Y:S01]  /*0bb0*/  LDS R4, [UR8+0x34] ;  /* 0x00003408ff047984 */ /* 0x010ea20008000800 */
[----:B------:R-:W-:Y:S02]  /*0bc0*/  IMAD.MOV.U32 R5, RZ, RZ, 0x3f000000 ;  /* 0x3f000000ff057424 */ /* 0x000fe400078e00ff */
[----:B------:R-:W-:Y:S01]  /*0bd0*/  @!P3 IMAD.MOV.U32 R6, RZ, RZ, 0x1f ;  /* 0x0000001fff06b424 */ /* 0x000fe200078e00ff */
[----:B------:R-:W4:Y:S02]  /*0be0*/  @!P3 LDS R9, [UR8+0x38] ;  /* 0x00003808ff09b984 */ /* 0x000f240008000800 */
[----:B--2---:R-:W-:Y:S02]  /*0bf0*/  LOP3.LUT R4, R4, 0xff000000, R5, 0xb8, !PT ;  /* 0xff00000004047812 */ /* 0x004fe400078eb805 */
[----:B----4-:R-:W-:-:S03]  /*0c00*/  @!P3 LOP3.LUT R5, R9, 0xff, R6, 0xb8, !PT ;  /* 0x000000ff0905b812 */ /* 0x010fc600078eb806 */
[----:B------:R2:W-:Y:S04]  /*0c10*/  STS [UR8+0x34], R4 ;  /* 0x00003404ff007988 */ /* 0x0005e80008000808 */
[----:B------:R2:W-:Y:S02]  /*0c20*/  @!P3 STS [UR8+0x38], R5 ;  /* 0x00003805ff00b988 */ /* 0x0005e40008000808 */
.L_x_23:
[----:B------:R-:W-:Y:S05]  /*0c30*/  BSYNC.RECONVERGENT B1 ;  /* 0x0000000000017941 */ /* 0x000fea0003800200 */
.L_x_22:
[----:B------:R-:W-:Y:S04]  /*0c40*/  BSSY.RECONVERGENT B1, `(.L_x_24) ;  /* 0x0000004000017945 */ /* 0x000fe80003800200 */
[----:B------:R-:W-:Y:S05]  /*0c50*/  @P3 BRA `(.L_x_25) ;  /* 0x0000000000083947 */ /* 0x000fea0003800000 */
[----:B------:R5:W-:Y:S04]  /*0c60*/  STS [UR8+0x24], R11 ;  /* 0x0000240bff007988 */ /* 0x000be80008000808 */
[----:B------:R5:W-:Y:S02]  /*0c70*/  STS [UR8+0x20], R3 ;  /* 0x00002003ff007988 */ /* 0x000be40008000808 */
.L_x_25:
[----:B------:R-:W-:Y:S05]  /*0c80*/  BSYNC.RECONVERGENT B1 ;  /* 0x0000000000017941 */ /* 0x000fea0003800200 */
.L_x_24:
[----:B------:R-:W-:Y:S04]  /*0c90*/  BSSY.RECONVERGENT B1, `(.L_x_26) ;  /* 0x000000e000017945 */ /* 0x000fe80003800200 */
[----:B------:R-:W-:Y:S05]  /*0ca0*/  @P3 BRA `(.L_x_27) ;  /* 0x0000000000303947 */ /* 0x000fea0003800000 */
[----:B--2---:R-:W2:Y:S01]  /*0cb0*/  LDS R5, [UR8+0x34] ;  /* 0x00003408ff057984 */ /* 0x004ea20008000800 */
[----:B----4-:R-:W4:Y:S03]  /*0cc0*/  LDC.64 R8, c[0x0][0x3b0] ;  /* 0x0000ec00ff087b82 */ /* 0x010f260000000a00 */
[----:B------:R-:W3:Y:S01]  /*0cd0*/  LDS R4, [UR8+0x1c] ;  /* 0x00001c08ff047984 */ /* 0x000ee20008000800 */
[C---:B----4-:R-:W-:Y:S01]  /*0ce0*/  SHF.L.U64.HI R9, R8.reuse, 0x1, R9 ;  /* 0x0000000108097819 */ /* 0x050fe20000010209 */
[----:B------:R-:W-:-:S03]  /*0cf0*/  IMAD.SHL.U32 R6, R8, 0x2, RZ ;  /* 0x0000000208067824 */ /* 0x000fc600078e00ff */
[--C-:B-----5:R-:W-:Y:S02]  /*0d00*/  SHF.R.U32.HI R11, RZ, 0x4, R9.reuse ;  /* 0x00000004ff0b7819 */ /* 0x120fe40000011609 */
[----:B------:R-:W-:-:S05]  /*0d10*/  SHF.R.U64 R6, R6, 0x4, R9 ;  /* 0x0000000406067819 */ /* 0x000fca0000001209 */
[----:B------:R4:W-:Y:S01]  /*0d20*/  STS [UR8+0xc], R6 ;  /* 0x00000c06ff007988 */ /* 0x0009e20008000808 */
[----:B--2---:R-:W-:Y:S02]  /*0d30*/  LOP3.LUT R5, R5, 0x7, RZ, 0xb8, !PT ;  /* 0x0000000705057812 */ /* 0x004fe400078eb8ff */
[----:B---3--:R-:W-:-:S03]  /*0d40*/  LOP3.LUT R4, R4, 0xf, R11, 0xb8, !PT ;  /* 0x0000000f04047812 */ /* 0x008fc600078eb80b */
[----:B------:R4:W-:Y:S04]  /*0d50*/  STS [UR8+0x34], R5 ;  /* 0x00003405ff007988 */ /* 0x0009e80008000808 */
[----:B------:R4:W-:Y:S02]  /*0d60*/  STS [UR8+0x1c], R4 ;  /* 0x00001c04ff007988 */ /* 0x0009e40008000808 */
.L_x_27:
[----:B------:R-:W-:Y:S05]  /*0d70*/  BSYNC.RECONVERGENT B1 ;  /* 0x0000000000017941 */ /* 0x000fea0003800200 */
.L_x_26:
[----:B------:R-:W-:Y:S04]  /*0d80*/  BSSY.RECONVERGENT B2, `(.L_x_28) ;  /* 0x000001a000027945 */ /* 0x000fe80003800200 */
[----:B------:R-:W-:Y:S04]  /*0d90*/  BSSY.RELIABLE B1, `(.L_x_29) ;  /* 0x0000015000017945 */ /* 0x000fe80003800100 */
[----:B------:R-:W-:Y:S05]  /*0da0*/  @P3 BRA `(.L_x_30) ;  /* 0x0000000000203947 */ /* 0x000fea0003800000 */
[----:B--2-4-:R-:W2:Y:S02]  /*0db0*/  LDS R4, [UR8+0x34] ;  /* 0x00003408ff047984 */ /* 0x014ea40008000800 */
[----:B--2---:R-:W-:-:S05]  /*0dc0*/  LOP3.LUT R4, R4, 0x38, RZ, 0xb8, !PT ;  /* 0x0000003804047812 */ /* 0x004fca00078eb8ff */
[----:B------:R2:W-:Y:S01]  /*0dd0*/  STS [UR8+0x34], R4 ;  /* 0x00003404ff007988 */ /* 0x0005e20008000808 */
[----:B------:R-:W-:Y:S05]  /*0de0*/  @P3 BRA `(.L_x_31) ;  /* 0x0000000000203947 */ /* 0x000fea0003800000 */
[----:B--2---:R-:W2:Y:S01]  /*0df0*/  LDS R4, [UR8+0x8] ;  /* 0x00000808ff047984 */ /* 0x004ea20008000800 */
[----:B------:R-:W-:-:S05]  /*0e00*/  IMAD.MOV.U32 R5, RZ, RZ, 0x780 ;  /* 0x00000780ff057424 */ /* 0x000fca00078e00ff */
[----:B--2---:R-:W-:-:S05]  /*0e10*/  LOP3.LUT R4, R4, 0x300, R5, 0xd8, !PT ;  /* 0x0000030004047812 */ /* 0x004fca00078ed805 */
[----:B------:R2:W-:Y:S02]  /*0e20*/  STS [UR8+0x8], R4 ;  /* 0x00000804ff007988 */ /* 0x0005e40008000808 */
.L_x_30:
[----:B------:R-:W-:Y:S05]  /*0e30*/  @P3 BRA `(.L_x_32) ;  /* 0x0000000000283947 */ /* 0x000fea0003800000 */
[----:B--2-4-:R-:W2:Y:S02]  /*0e40*/  LDS R4, [UR8+0x8] ;  /* 0x00000808ff047984 */ /* 0x014ea40008000800 */
[----:B--2---:R-:W-:-:S05]  /*0e50*/  LOP3.LUT R4, R4, 0x1800, RZ, 0xb8, !PT ;  /* 0x0000180004047812 */ /* 0x004fca00078eb8ff */
[----:B------:R4:W-:Y:S02]  /*0e60*/  STS [UR8+0x8], R4 ;  /* 0x00000804ff007988 */ /* 0x0009e40008000808 */
.L_x_31:
[----:B------:R-:W-:Y:S05]  /*0e70*/  @P3 BREAK.RELIABLE B1 ;  /* 0x0000000000013942 */ /* 0x000fea0003800100 */
[----:B------:R-:W-:Y:S05]  /*0e80*/  @P3 BRA `(.L_x_33) ;  /* 0x0000000000243947 */ /* 0x000fea0003800000 */
[----:B--2-4-:R-:W2:Y:S01]  /*0e90*/  LDS R4, [UR8+0x8] ;  /* 0x00000808ff047984 */ /* 0x014ea20008000800 */
[----:B------:R-:W-:-:S05]  /*0ea0*/  IMAD.MOV.U32 R5, RZ, RZ, 0x6000 ;  /* 0x00006000ff057424 */ /* 0x000fca00078e00ff */
[----:B--2---:R-:W-:-:S04]  /*0eb0*/  LOP3.LUT R4, R4, 0x6000, R5, 0xd8, !PT ;  /* 0x0000600004047812 */ /* 0x004fc800078ed805 */
[----:B------:R-:W-:-:S05]  /*0ec0*/  LOP3.LUT R4, R4, 0x400000, RZ, 0xb8, !PT ;  /* 0x0040000004047812 */ /* 0x000fca00078eb8ff */
[----:B------:R2:W-:Y:S02]  /*0ed0*/  STS [UR8+0x8], R4 ;  /* 0x00000804ff007988 */ /* 0x0005e40008000808 */
.L_x_32:
[----:B------:R-:W-:Y:S05]  /*0ee0*/  BSYNC.RELIABLE B1 ;  /* 0x0000000000017941 */ /* 0x000fea0003800100 */
.L_x_29:
[----:B--2-4-:R-:W2:Y:S02]  /*0ef0*/  @!P3 LDS R4, [UR8+0x8] ;  /* 0x00000808ff04b984 */ /* 0x014ea40008000800 */
[----:B--2---:R-:W-:-:S05]  /*0f00*/  @!P3 LOP3.LUT R4, R4, 0x8000, RZ, 0xb8, !PT ;  /* 0x000080000404b812 */ /* 0x004fca00078eb8ff */
[----:B------:R2:W-:Y:S02]  /*0f10*/  @!P3 STS [UR8+0x8], R4 ;  /* 0x00000804ff00b988 */ /* 0x0005e40008000808 */
.L_x_33:
[----:B------:R-:W-:Y:S05]  /*0f20*/  BSYNC.RECONVERGENT B2 ;  /* 0x0000000000027941 */ /* 0x000fea0003800200 */
.L_x_28:
[----:B------:R-:W-:Y:S05]  /*0f30*/  WARPSYNC.ALL ;  /* 0x0000000000007948 */ /* 0x000fea0003800000 */
[----:B------:R-:W-:Y:S01]  /*0f40*/  NOP ;  /* 0x0000000000007918 */ /* 0x000fe20000000000 */
[----:B------:R-:W-:-:S04]  /*0f50*/  UIADD3 UR5, UPT, UPT, UR4, 0x80, URZ ;  /* 0x0000008004057890 */ /* 0x000fc8000fffe0ff */
[----:B------:R-:W-:-:S04]  /*0f60*/  UIADD3 UR26, UP0, UPT, UR5, UR20, URZ ;  /* 0x00000014051a7290 */ /* 0x000fc8000ff1e0ff */
[----:B------:R-:W-:Y:S01]  /*0f70*/  ULEA.HI.X.SX32 UR27, UR5, UR21, 0x1, UP0 ;  /* 0x00000015051b7291 */ /* 0x000fe200080f0eff */
[----:B------:R-:W-:Y:S11]  /*0f80*/  @P0 BRA `(.L_x_34) ;  /* 0x0000000000300947 */ /* 0x000ff60003800000 */
[----:B--2-4-:R-:W2:Y:S01]  /*0f90*/  S2R R4, SR_LANEID ;  /* 0x0000000000047919 */ /* 0x014ea20000000000 */
[----:B------:R-:W-:Y:S05]  /*0fa0*/  WARPSYNC.ALL ;  /* 0x0000000000007948 */ /* 0x000fea0003800000 */
[----:B------:R-:W-:Y:S01]  /*0fb0*/  NOP ;  /* 0x0000000000007918 */ /* 0x000fe20000000000 */
[----:B--2---:R-:W-:-:S05]  /*0fc0*/  IMAD.SHL.U32 R6, R4, 0x4, RZ ;  /* 0x0000000404067824 */ /* 0x004fca00078e00ff */
[----:B------:R-:W2:Y:S01]  /*0fd0*/  LDS R9, [R6+UR8] ;  /* 0x0000000806097984 */ /* 0x000ea20008000800 */
[----:B------:R-:W-:-:S05]  /*0fe0*/  IADD3 R4, P1, PT, R6, UR26, RZ ;  /* 0x0000001a06047c10 */ /* 0x000fca000ff3e0ff */
[----:B------:R-:W-:-:S05]  /*0ff0*/  IMAD.X R5, RZ, RZ, UR27, P1 ;  /* 0x0000001bff057e24 */ /* 0x000fca00088e06ff */
[----:B--2---:R2:W4:Y:S01]  /*1000*/  ATOMG.E.EXCH.STRONG.GPU PT, RZ, [R4], R9 ;  /* 0x0000000904ff73a8 */ /* 0x00452200041ee100 */
[----:B------:R-:W-:-:S04]  /*1010*/  DEPBAR {5,4,3,2,1,0} ;  /* 0x0000003f0000791a */ /* 0x000fc80000000000 */
[----:B------:R-:W3:Y:S02]  /*1020*/  CCTL.E.C.LDCU.IV.DEEP [UR26] ;  /* 0x000000001a007540 */ /* 0x000ee40009c08000 */
[----:B---3--:R2:W-:Y:S01]  /*1030*/  UTMACCTL.IV [UR26] ;  /* 0x000000001a0079b9 */ /* 0x0085e20008000000 */
[----:B------:R-:W-:Y:S01]  /*1040*/  NOP ;  /* 0x0000000000007918 */ /* 0x000fe20000000000 */
.L_x_34:
[----:B------:R-:W-:Y:S05]  /*1050*/  @P0 BRA `(.L_x_35) ;  /* 0x00000000000c0947 */ /* 0x000fea0003800000 */
[----:B------:R0:W-:Y:S01]  /*1060*/  UTMACMDFLUSH ;  /* 0x00000000000079b7 */ /* 0x0001e20000000000 */
[----:B------:R-:W-:Y:S05]  /*1070*/  @P0 BRA `(.L_x_35) ;  /* 0x0000000000040947 */ /* 0x000fea0003800000 */
[----:B------:R-:W-:-:S04]  /*1080*/  DEPBAR.LE SB0, 0x0 ;  /* 0x000080000000791a */ /* 0x000fc80000000000 */
.L_x_35:
[----:B------:R-:W-:Y:S05]  /*1090*/  WARPSYNC.ALL ;  /* 0x0000000000007948 */ /* 0x000fea0003800000 */
[----:B------:R-:W-:Y:S01]  /*10a0*/  NOP ;  /* 0x0000000000007918 */ /* 0x000fe20000000000 */
[----:B----4-:R-:W-:Y:S06]  /*10b0*/  BAR.SYNC.DEFER_BLOCKING 0x0 ;  /* 0x0000000000007b1d */ /* 0x010fec0000010000 */
[----:B------:R-:W-:Y:S02]  /*10c0*/  BSSY.RECONVERGENT B2, `(.L_x_36) ;  /* 0x000000b000027945 */ /* 0x000fe40003800200 */
[----:B------:R-:W-:Y:S06]  /*10d0*/  BAR.SYNC.DEFER_BLOCKING 0x0 ;  /* 0x0000000000007b1d */ /* 0x000fec0000010000 */
[----:B------:R4:W-:Y:S01]  /*10e0*/  @!P0 STS [R10], RZ ;  /* 0x000000ff0a008388 */ /* 0x0009e20000000800 */
[----:B------:R-:W-:Y:S01]  /*10f0*/  NOP ;  /* 0x0000000000007918 */ /* 0x000fe20000000000 */
[----:B------:R-:W-:Y:S05]  /*1100*/  @P3 BRA `(.L_x_37) ;  /* 0x0000000000183947 */ /* 0x000fea0003800000 */
[----:B--2---:R-:W2:Y:S01]  /*1110*/  LDS R4, [UR8+0x8] ;  /* 0x00000808ff047984 */ /* 0x004ea20008000800 */
[----:B------:R-:W3:Y:S01]  /*1120*/  LDC.64 R8, c[0x0][0x390] ;  /* 0x0000e400ff087b82 */ /* 0x000ee20000000a00 */
[----:B------:R-:W-:Y:S02]  /*1130*/  IMAD.MOV.U32 R5, RZ, RZ, 0x70 ;  /* 0x00000070ff057424 */ /* 0x000fe400078e00ff */
[----:B---3--:R3:W-:Y:S03]  /*1140*/  STS.64 [UR8], R8 ;  /* 0x00000008ff007988 */ /* 0x0087e60008000a08 */
[----:B--2---:R-:W-:-:S05]  /*1150*/  LOP3.LUT R4, R4, 0x10, R5, 0xd8, !PT ;  /* 0x0000001004047812 */ /* 0x004fca00078ed805 */
[----:B------:R3:W-:Y:S02]  /*1160*/  STS [UR8+0x8], R4 ;  /* 0x00000804ff007988 */ /* 0x0007e40008000808 */
.L_x_37:
[----:B--2---:R-:W-:Y:S05]  /*1170*/  BSYNC.RECONVERGENT B2 ;  /* 0x0000000000027941 */ /* 0x004fea0003800200 */
.L_x_36:
[----:B------:R-:W-:Y:S04]  /*1180*/  BSSY.RECONVERGENT B3, `(.L_x_38) ;  /* 0x0000011000037945 */ /* 0x000fe80003800200 */
[----:B------:R-:W-:Y:S04]  /*1190*/  BSSY.RELIABLE B2, `(.L_x_39) ;  /* 0x000000e000027945 */ /* 0x000fe80003800100 */
[----:B------:R-:W-:Y:S05]  /*11a0*/  @P3 BRA `(.L_x_40) ;  /* 0x0000000000243947 */ /* 0x000fea0003800000 */
[----:B---3--:R-:W2:Y:S01]  /*11b0*/  LDS R4, [UR8+0x34] ;  /* 0x00003408ff047984 */ /* 0x008ea20008000800 */
[----:B------:R-:W-:-:S05]  /*11c0*/  IMAD.MOV.U32 R5, RZ, RZ, 0x3f000000 ;  /* 0x3f000000ff057424 */ /* 0x000fca00078e00ff */
[----:B--2---:R-:W-:-:S05]  /*11d0*/  LOP3.LUT R4, R4, 0xff000000, R5, 0xb8, !PT ;  /* 0xff00000004047812 */ /* 0x004fca00078eb805 */
[----:B------:R2:W-:Y:S01]  /*11e0*/  STS [UR8+0x34], R4 ;  /* 0x00003404ff007988 */ /* 0x0005e20008000808 */
[----:B------:R-:W-:Y:S05]  /*11f0*/  @P3 BRA `(.L_x_41) ;  /* 0x00000000001c3947 */ /* 0x000fea0003800000 */
[----:B--2---:R-:W2:Y:S01]  /*1200*/  LDS R4, [UR8+0x38] ;  /* 0x00003808ff047984 */ /* 0x004ea20008000800 */
[----:B------:R-:W-:-:S05]  /*1210*/  IMAD.MOV.U32 R5, RZ, RZ, 0x7f ;  /* 0x0000007fff057424 */ /* 0x000fca00078e00ff */
[----:B--2---:R-:W-:-:S05]  /*1220*/  LOP3.LUT R4, R4, 0xff, R5, 0xb8, !PT ;  /* 0x000000ff04047812 */ /* 0x004fca00078eb805 */
[----:B------:R2:W-:Y:S02]  /*1230*/  STS [UR8+0x38], R4 ;  /* 0x00003804ff007988 */ /* 0x0005e40008000808 */
.L_x_40:
[----:B------:R-:W-:Y:S05]  /*1240*/  @P3 BREAK.RELIABLE B2 ;  /* 0x0000000000023942 */ /* 0x000fea0003800100 */
[----:B------:R-:W-:Y:S05]  /*1250*/  @P3 BRA `(.L_x_42) ;  /* 0x00000000000c3947 */ /* 0x000fea0003800000 */
[----:B------:R2:W-:Y:S02]  /*1260*/  STS [UR8+0x20], R3 ;  /* 0x00002003ff007988 */ /* 0x0005e40008000808 */
.L_x_41:
[----:B------:R-:W-:Y:S05]  /*1270*/  BSYNC.RELIABLE B2 ;  /* 0x0000000000027941 */ /* 0x000fea0003800100 */
.L_x_39:
[----:B------:R2:W-:Y:S02]  /*1280*/  @!P3 STS [UR8+0x24], R2 ;  /* 0x00002402ff00b988 */ /* 0x0005e40008000808 */
.L_x_42:
[----:B------:R-:W-:Y:S05]  /*1290*/  BSYNC.RECONVERGENT B3 ;  /* 0x0000000000037941 */ /* 0x000fea0003800200 */
.L_x_38:
[----:B------:R-:W-:Y:S05]  /*12a0*/  WARPSYNC.ALL ;  /* 0x0000000000007948 */ /* 0x000fea0003800000 */
[----:B------:R-:W-:Y:S01]  /*12b0*/  NOP ;  /* 0x0000000000007918 */ /* 0x000fe20000000000 */
[----:B------:R-:W-:Y:S04]  /*12c0*/  BSSY.RECONVERGENT B3, `(.L_x_43) ;  /* 0x000000e000037945 */ /* 0x000fe80003800200 */
[----:B------:R-:W-:Y:S05]  /*12d0*/  @P3 BRA `(.L_x_44) ;  /* 0x0000000000303947 */ /* 0x000fea0003800000 */
[----:B--2--5:R-:W2:Y:S01]  /*12e0*/  LDS R3, [UR8+0x34] ;  /* 0x00003408ff037984 */ /* 0x024ea20008000800 */
[----:B---3--:R-:W3:Y:S03]  /*12f0*/  LDC.64 R4, c[0x0][0x3b8] ;  /* 0x0000ee00ff047b82 */ /* 0x008ee60000000a00 */
[----:B------:R-:W5:Y:S01]  /*1300*/  LDS R2, [UR8+0x1c] ;  /* 0x00001c08ff027984 */ /* 0x000f620008000800 */
[C---:B---3--:R-:W-:Y:S01]  /*1310*/  SHF.L.U64.HI R5, R4.reuse, 0x1, R5 ;  /* 0x0000000104057819 */ /* 0x048fe20000010205 */
[----:B------:R-:W-:-:S03]  /*1320*/  IMAD.SHL.U32 R4, R4, 0x2, RZ ;  /* 0x0000000204047824 */ /* 0x000fc600078e00ff */
[--C-:B------:R-:W-:Y:S02]  /*1330*/  SHF.R.U32.HI R9, RZ, 0x4, R5.reuse ;  /* 0x00000004ff097819 */ /* 0x100fe40000011605 */
[----:B------:R-:W-:-:S05]  /*1340*/  SHF.R.U64 R4, R4, 0x4, R5 ;  /* 0x0000000404047819 */ /* 0x000fca0000001205 */
[----:B------:R3:W-:Y:S01]  /*1350*/  STS [UR8+0xc], R4 ;  /* 0x00000c04ff007988 */ /* 0x0007e20008000808 */
[----:B--2---:R-:W-:Y:S02]  /*1360*/  LOP3.LUT R3, R3, 0x7, RZ, 0xb8, !PT ;  /* 0x0000000703037812 */ /* 0x004fe400078eb8ff */
[----:B-----5:R-:W-:-:S03]  /*1370*/  LOP3.LUT R2, R2, 0xf, R9, 0xb8, !PT ;  /* 0x0000000f02027812 */ /* 0x020fc600078eb809 */
[----:B------:R3:W-:Y:S04]  /*1380*/  STS [UR8+0x34], R3 ;  /* 0x00003403ff007988 */ /* 0x0007e80008000808 */
[----:B------:R3:W-:Y:S02]  /*1390*/  STS [UR8+0x1c], R2 ;  /* 0x00001c02ff007988 */ /* 0x0007e40008000808 */
.L_x_44:
[----:B------:R-:W-:Y:S05]  /*13a0*/  BSYNC.RECONVERGENT B3 ;  /* 0x0000000000037941 */ /* 0x000fea0003800200 */
.L_x_43:
[----:B------:R-:W-:Y:S04]  /*13b0*/  BSSY.RECONVERGENT B4, `(.L_x_45) ;  /* 0x000001a000047945 */ /* 0x000fe80003800200 */
[----:B------:R-:W-:Y:S04]  /*13c0*/  BSSY.RELIABLE B3, `(.L_x_46) ;  /* 0x0000015000037945 */ /* 0x000fe80003800100 */
[----:B------:R-:W-:Y:S05]  /*13d0*/  @P3 BRA `(.L_x_47) ;  /* 0x0000000000203947 */ /* 0x000fea0003800000 */
[----:B--23--:R-:W2:Y:S02]  /*13e0*/  LDS R2, [UR8+0x34] ;  /* 0x00003408ff027984 */ /* 0x00cea40008000800 */
[----:B--2---:R-:W-:-:S05]  /*13f0*/  LOP3.LUT R2, R2, 0x38, RZ, 0xb8, !PT ;  /* 0x0000003802027812 */ /* 0x004fca00078eb8ff */
[----:B------:R2:W-:Y:S01]  /*1400*/  STS [UR8+0x34], R2 ;  /* 0x00003402ff007988 */ /* 0x0005e20008000808 */
[----:B------:R-:W-:Y:S05]  /*1410*/  @P3 BRA `(.L_x_48) ;  /* 0x0000000000203947 */ /* 0x000fea0003800000 */
[----:B--2---:R-:W2:Y:S01]  /*1420*/  LDS R2, [UR8+0x8] ;  /* 0x00000808ff027984 */ /* 0x004ea20008000800 */
[----:B-----5:R-:W-:-:S05]  /*1430*/  IMAD.MOV.U32 R3, RZ, RZ, 0x780 ;  /* 0x00000780ff037424 */ /* 0x020fca00078e00ff */
[----:B--2---:R-:W-:-:S05]  /*1440*/  LOP3.LUT R2, R2, 0x300, R3, 0xd8, !PT ;  /* 0x0000030002027812 */ /* 0x004fca00078ed803 */
[----:B------:R2:W-:Y:S02]  /*1450*/  STS [UR8+0x8], R2 ;  /* 0x00000802ff007988 */ /* 0x0005e40008000808 */
.L_x_47:
[----:B------:R-:W-:Y:S05]  /*1460*/  @P3 BRA `(.L_x_49) ;  /* 0x0000000000283947 */ /* 0x000fea0003800000 */
[----:B--23--:R-:W2:Y:S02]  /*1470*/  LDS R2, [UR8+0x8] ;  /* 0x00000808ff027984 */ /* 0x00cea40008000800 */
[----:B--2---:R-:W-:-:S05]  /*1480*/  LOP3.LUT R2, R2, 0x1800, RZ, 0xb8, !PT ;  /* 0x0000180002027812 */ /* 0x004fca00078eb8ff */
[----:B------:R3:W-:Y:S02]  /*1490*/  STS [UR8+0x8], R2 ;  /* 0x00000802ff007988 */ /* 0x0007e40008000808 */
.L_x_48:
[----:B------:R-:W-:Y:S05]  /*14a0*/  @P3 BREAK.RELIABLE B3 ;  /* 0x0000000000033942 */ /* 0x000fea0003800100 */
[----:B------:R-:W-:Y:S05]  /*14b0*/  @P3 BRA `(.L_x_50) ;  /* 0x0000000000243947 */ /* 0x000fea0003800000 */
[----:B--23--:R-:W2:Y:S01]  /*14c0*/  LDS R2, [UR8+0x8] ;  /* 0x00000808ff027984 */ /* 0x00cea20008000800 */
[----:B-----5:R-:W-:-:S05]  /*14d0*/  IMAD.MOV.U32 R3, RZ, RZ, 0x6000 ;  /* 0x00006000ff037424 */ /* 0x020fca00078e00ff */
[----:B--2---:R-:W-:-:S04]  /*14e0*/  LOP3.LUT R2, R2, 0x6000, R3, 0xd8, !PT ;  /* 0x0000600002027812 */ /* 0x004fc800078ed803 */
[----:B------:R-:W-:-:S05]  /*14f0*/  LOP3.LUT R2, R2, 0x400000, RZ, 0xb8, !PT ;  /* 0x0040000002027812 */ /* 0x000fca00078eb8ff */
[----:B------:R2:W-:Y:S02]  /*1500*/  STS [UR8+0x8], R2 ;  /* 0x00000802ff007988 */ /* 0x0005e40008000808 */
.L_x_49:
[----:B------:R-:W-:Y:S05]  /*1510*/  BSYNC.RELIABLE B3 ;  /* 0x0000000000037941 */ /* 0x000fea0003800100 */
.L_x_46:
[----:B--23--:R-:W2:Y:S02]  /*1520*/  @!P3 LDS R2, [UR8+0x8] ;  /* 0x00000808ff02b984 */ /* 0x00cea40008000800 */
[----:B--2---:R-:W-:-:S05]  /*1530*/  @!P3 LOP3.LUT R2, R2, 0x8000, RZ, 0xb8, !PT ;  /* 0x000080000202b812 */ /* 0x004fca00078eb8ff */
[----:B------:R2:W-:Y:S02]  /*1540*/  @!P3 STS [UR8+0x8], R2 ;  /* 0x00000802ff00b988 */ /* 0x0005e40008000808 */
.L_x_50:
[----:B------:R-:W-:Y:S05]  /*1550*/  BSYNC.RECONVERGENT B4 ;  /* 0x0000000000047941 */ /* 0x000fea0003800200 */
.L_x_45:
[----:B------:R-:W-:Y:S05]  /*1560*/  WARPSYNC.ALL ;  /* 0x0000000000007948 */ /* 0x000fea0003800000 */
[----:B------:R-:W-:Y:S01]  /*1570*/  NOP ;  /* 0x0000000000007918 */ /* 0x000fe20000000000 */
[----:B------:R-:W-:-:S04]  /*1580*/  UIADD3 UR4, UPT, UPT, UR4, 0x100, URZ ;  /* 0x0000010004047890 */ /* 0x000fc8000fffe0ff */
[----:B------:R-:W-:-:S04]  /*1590*/  UIADD3 UR20, UP0, UPT, UR4, UR20, URZ ;  /* 0x0000001404147290 */ /* 0x000fc8000ff1e0ff */
[----:B------:R-:W-:Y:S01]  /*15a0*/  ULEA.HI.X.SX32 UR21, UR4, UR21, 0x1, UP0 ;  /* 0x0000001504157291 */ /* 0x000fe200080f0eff */
[----:B------:R-:W-:Y:S11]  /*15b0*/  @P0 BRA `(.L_x_51) ;  /* 0x0000000000300947 */ /* 0x000ff60003800000 */
[----:B--23--:R-:W2:Y:S01]  /*15c0*/  S2R R2, SR_LANEID ;  /* 0x0000000000027919 */ /* 0x00cea20000000000 */
[----:B------:R-:W-:Y:S05]  /*15d0*/  WARPSYNC.ALL ;  /* 0x0000000000007948 */ /* 0x000fea0003800000 */
[----:B------:R-:W-:Y:S01]  /*15e0*/  NOP ;  /* 0x0000000000007918 */ /* 0x000fe20000000000 */
[----:B--2---:R-:W-:-:S05]  /*15f0*/  IMAD.SHL.U32 R4, R2, 0x4, RZ ;  /* 0x0000000402047824 */ /* 0x004fca00078e00ff */
[----:B------:R-:W2:Y:S01]  /*1600*/  LDS R5, [R4+UR8] ;  /* 0x0000000804057984 */ /* 0x000ea20008000800 */
[----:B------:R-:W-:-:S05]  /*1610*/  IADD3 R2, P1, PT, R4, UR20, RZ ;  /* 0x0000001404027c10 */ /* 0x000fca000ff3e0ff */
[----:B-----5:R-:W-:-:S05]  /*1620*/  IMAD.X R3, RZ, RZ, UR21, P1 ;  /* 0x00000015ff037e24 */ /* 0x020fca00088e06ff */
[----:B--2---:R2:W3:Y:S01]  /*1630*/  ATOMG.E.EXCH.STRONG.GPU PT, RZ, [R2], R5 ;  /* 0x0000000502ff73a8 */ /* 0x0044e200041ee100 */
[----:B------:R-:W-:-:S04]  /*1640*/  DEPBAR {5,4,3,2,1,0} ;  /* 0x0000003f0000791a */ /* 0x000fc80000000000 */
[----:B------:R-:W5:Y:S02]  /*1650*/  CCTL.E.C.LDCU.IV.DEEP [UR20] ;  /* 0x0000000014007540 */ /* 0x000f640009c08000 */
[----:B-----5:R2:W-:Y:S01]  /*1660*/  UTMACCTL.IV [UR20] ;  /* 0x00000000140079b9 */ /* 0x0205e20008000000 */
[----:B------:R-:W-:Y:S01]  /*1670*/  NOP ;  /* 0x0000000000007918 */ /* 0x000fe20000000000 */
.L_x_51:
[----:B------:R-:W-:Y:S05]  /*1680*/  @P0 BRA `(.L_x_52) ;  /* 0x00000000000c0947 */ /* 0x000fea0003800000 */
[----:B------:R0:W-:Y:S01]  /*1690*/  UTMACMDFLUSH ;  /* 0x00000000000079b7 */ /* 0x0001e20000000000 */
[----:B------:R-:W-:Y:S05]  /*16a0*/  @P0 BRA `(.L_x_52) ;  /* 0x0000000000040947 */ /* 0x000fea0003800000 */
[----:B------:R-:W-:-:S04]  /*16b0*/  DEPBAR.LE SB0, 0x0 ;  /* 0x000080000000791a */ /* 0x000fc80000000000 */
.L_x_52:
[----:B------:R-:W-:Y:S05]  /*16c0*/  WARPSYNC.ALL ;  /* 0x0000000000007948 */ /* 0x000fea0003800000 */
[----:B------:R-:W-:Y:S01]  /*16d0*/  NOP ;  /* 0x0000000000007918 */ /* 0x000fe20000000000 */
[----:B---3--:R-:W-:Y:S01]  /*16e0*/  BAR.SYNC.DEFER_BLOCKING 0x0 ;  /* 0x0000000000007b1d */ /* 0x008fe20000010000 */
[----:B--2---:R-:W-:Y:S01]  /*16f0*/  SHF.R.U32.HI R2, RZ, 0x5, R0 ;  /* 0x00000005ff027819 */ /* 0x004fe20000011600 */
[----:B------:R-:W-:Y:S01]  /*1700*/  UIADD3 UR15, UPT, UPT, UR8, 0x6010, URZ ;  /* 0x00006010080f7890 */ /* 0x000fe2000fffe0ff */
[----:B------:R-:W-:Y:S01]  /*1710*/  ISETP.GE.AND P0, PT, R7, 0x1, PT ;  /* 0x000000010700780c */ /* 0x000fe20003f06270 */
[----:B------:R-:W-:Y:S01]  /*1720*/  USHF.L.U32 UR19, UR7, 0x7, URZ ;  /* 0x0000000707137899 */ /* 0x000fe200080006ff */
[----:B------:R-:W-:Y:S01]  /*1730*/  R2UR UR22, R2 ;  /* 0x00000000021672ca */ /* 0x000fe200000e0000 */
[----:B------:R-:W-:Y:S01]  /*1740*/  VOTEU.ALL UP0, P3 ;  /* 0x0000000000ff7886 */ /* 0x000fe20001800000 */
[----:B------:R-:W-:Y:S01]  /*1750*/  UMOV UR4, 0x1 ;  /* 0x0000000100047882 */ /* 0x000fe20000000000 */
[----:B------:R-:W-:Y:S01]  /*1760*/  VOTEU.ALL UP1, P3 ;  /* 0x0000000000ff7886 */ /* 0x000fe20001820000 */
[----:B------:R-:W-:Y:S01]  /*1770*/  USHF.L.U32 UR14, UR9, 0x6, URZ ;  /* 0x00000006090e7899 */ /* 0x000fe200080006ff */
[----:B------:R-:W-:Y:S01]  /*1780*/  BSSY.RECONVERGENT B4, `(.L_x_53) ;  /* 0x0000018000047945 */ /* 0x000fe20003800200 */
[----:B------:R-:W-:-:S04]  /*1790*/  @!UP0 UIADD3 UR10, UPT, UPT, -UR4, 0x100000, URZ ;  /* 0x00100000040a8890 */ /* 0x000fc8000fffe1ff */
[----:B------:R-:W-:Y:S02]  /*17a0*/  @!UP0 USHF.L.U32 UR11, UR10, 0xb, URZ ;  /* 0x0000000b0a0b8899 */ /* 0x000fe400080006ff */
[----:B------:R-:W-:Y:S02]  /*17b0*/  @!UP0 USHF.L.U32 UR10, UR10, 0x1, URZ ;  /* 0x000000010a0a8899 */ /* 0x000fe400080006ff */
[----:B------:R-:W-:-:S04]  /*17c0*/  @!UP0 UIADD3 UR4, UPT, UPT, -UR4, 0x100000, URZ ;  /* 0x0010000004048890 */ /* 0x000fc8000fffe1ff */
[----:B------:R-:W-:Y:S02]  /*17d0*/  @!UP0 USHF.L.U32 UR5, UR4, 0xb, URZ ;  /* 0x0000000b04058899 */ /* 0x000fe400080006ff */
[----:B------:R-:W-:Y:S01]  /*17e0*/  @!UP0 USHF.L.U32 UR4, UR4, 0x1, URZ ;  /* 0x0000000104048899 */ /* 0x000fe200080006ff */
[----:B------:R-:W-:Y:S01]  /*17f0*/  VOTEU.ALL UP0, P3 ;  /* 0x0000000000ff7886 */ /* 0x000fe20001800000 */
[----:B------:R-:W2:Y:S04]  /*1800*/  FENCE.VIEW.ASYNC.S ;  /* 0x00000000000073c6 */ /* 0x000ea80000000000 */
[----:B--2---:R2:W3:Y:S06]  /*1810*/  @!UP0 SYNCS.EXCH.64 URZ, [UR8+0x6000], UR10 ;  /* 0x0060000a08ff85b2 */ /* 0x0044ec0008000100 */
[----:B------:R2:W3:Y:S02]  /*1820*/  @!UP1 SYNCS.EXCH.64 URZ, [UR8+0x6010], UR4 ;  /* 0x0060100408ff95b2 */ /* 0x0004e40008000100 */
[----:B---3--:R-:W-:Y:S06]  /*1830*/  BAR.SYNC.DEFER_BLOCKING 0x0 ;  /* 0x0000000000007b1d */ /* 0x008fec0000010000 */
[----:B------:R-:W-:Y:S05]  /*1840*/  @P3 BRA `(.L_x_54) ;  /* 0x00000000002c3947 */ /* 0x000fea0003800000 */
[----:B--2---:R-:W-:Y:S02]  /*1850*/  UMOV UR4, 0x1 ;  /* 0x0000000100047882 */ /* 0x004fe40000000000 */
[----:B------:R-:W-:-:S04]  /*1860*/  UIADD3 UR10, UPT, UPT, -UR4, 0x100000, URZ ;  /* 0x00100000040a7890 */ /* 0x000fc8000fffe1ff */
[----:B------:R-:W-:Y:S02]  /*1870*/  USHF.L.U32 UR11, UR10, 0xb, URZ ;  /* 0x0000000b0a0b7899 */ /* 0x000fe400080006ff */
[----:B------:R-:W-:Y:S02]  /*1880*/  USHF.L.U32 UR10, UR10, 0x1, URZ ;  /* 0x000000010a0a7899 */ /* 0x000fe400080006ff */
[----:B------:R-:W-:-:S04]  /*1890*/  UIADD3 UR4, UPT, UPT, -UR4, 0x100000, URZ ;  /* 0x0010000004047890 */ /* 0x000fc8000fffe1ff */
[----:B------:R-:W-:Y:S02]  /*18a0*/  USHF.L.U32 UR5, UR4, 0xb, URZ ;  /* 0x0000000b04057899 */ /* 0x000fe400080006ff */
[----:B------:R-:W-:Y:S01]  /*18b0*/  USHF.L.U32 UR4, UR4, 0x1, URZ ;  /* 0x0000000104047899 */ /* 0x000fe200080006ff */
[----:B------:R-:W2:Y:S03]  /*18c0*/  FENCE.VIEW.ASYNC.S ;  /* 0x00000000000073c6 */ /* 0x000ea60000000000 */
[----:B--2---:R3:W2:Y:S08]  /*18d0*/  SYNCS.EXCH.64 URZ, [UR8+0x6008], UR10 ;  /* 0x0060080a08ff75b2 */ /* 0x0046b00008000100 */
[----:B------:R3:W4:Y:S02]  /*18e0*/  SYNCS.EXCH.64 URZ, [UR8+0x6018], UR4 ;  /* 0x0060180408ff75b2 */ /* 0x0007240008000100 */
[----:B---3--:R-:W-:Y:S01]  /*18f0*/  NOP ;  /* 0x0000000000007918 */ /* 0x008fe20000000000 */
.L_x_54:
[----:B--2---:R-:W-:Y:S05]  /*1900*/  BSYNC.RECONVERGENT B4 ;  /* 0x0000000000047941 */ /* 0x004fea0003800200 */
.L_x_53:
[----:B------:R-:W-:Y:S05]  /*1910*/  @!P0 BRA `(.L_x_55) ;  /* 0x0000000800208947 */ /* 0x000fea0003800000 */
[----:B----4-:R-:W-:Y:S01]  /*1920*/  BAR.SYNC.DEFER_BLOCKING 0x0 ;  /* 0x0000000000007b1d */ /* 0x010fe20000010000 */
[----:B------:R-:W-:Y:S01]  /*1930*/  @!P3 IMAD.MOV.U32 R2, RZ, RZ, 0x3000 ;  /* 0x00003000ff02b424 */ /* 0x000fe200078e00ff */
[----:B------:R-:W-:Y:S02]  /*1940*/  ELECT P1, URZ, PT ;  /* 0x0000000000ff782f */ /* 0x000fe40003820000 */
[----:B------:R-:W-:Y:S02]  /*1950*/  ELECT P0, URZ, PT ;  /* 0x0000000000ff782f */ /* 0x000fe40003800000 */
[C---:B------:R-:W-:Y:S01]  /*1960*/  ISETP.LT.U32.AND P1, PT, R36.reuse, 0x20, P1 ;  /* 0x000000202400780c */ /* 0x040fe20000f21070 */
[----:B------:R-:W-:Y:S01]  /*1970*/  UMOV UR11, UR19 ;  /* 0x00000013000b7c82 */ /* 0x000fe20008000000 */
[----:B------:R-:W-:Y:S01]  /*1980*/  ISETP.LT.U32.AND P0, PT, R36, 0x20, P0 ;  /* 0x000000202400780c */ /* 0x000fe20000701070 */
[----:B------:R-:W-:Y:S01]  /*1990*/  UIADD3 UR4, UPT, UPT, UR8, 0x4000, URZ ;  /* 0x0000400008047890 */ /* 0x000fe2000fffe0ff */
[----:B------:R-:W-:-:S09]  /*19a0*/  UMOV UR6, UR14 ;  /* 0x0000000e00067c82 */ /* 0x000fd20008000000 */
[----:B------:R-:W-:Y:S01]  /*19b0*/  VOTEU.ANY UP0, P1 ;  /* 0x0000000000ff7886 */ /* 0x000fe20000800100 */
[----:B------:R-:W-:Y:S01]  /*19c0*/  VOTEU.ANY UP2, P1 ;  /* 0x0000000000ff7886 */ /* 0x000fe20000840100 */
[----:B------:R-:W-:Y:S01]  /*19d0*/  VOTEU.ANY UP1, P0 ;  /* 0x0000000000ff7886 */ /* 0x000fe20000020100 */
[----:B------:R-:W-:Y:S01]  /*19e0*/  VOTEU.ANY UP3, P0 ;  /* 0x0000000000ff7886 */ /* 0x000fe20000060100 */
[----:B------:R2:W-:Y:S01]  /*19f0*/  @!P3 SYNCS.ARRIVE.TRANS64 RZ, [UR8+0x6000], R2 ;  /* 0x00600002ffffb9a7 */ /* 0x0005e20008000008 */
[----:B------:R3:W-:Y:S06]  /*1a00*/  MEMBAR.ALL.CTA ;  /* 0x0000000000007992 */ /* 0x0007ec0000008000 */
[----:B---3--:R-:W3:Y:S01]  /*1a10*/  FENCE.VIEW.ASYNC.S ;  /* 0x00000000000073c6 */ /* 0x008ee20000000000 */
[----:B------:R-:W-:Y:S01]  /*1a20*/  @UP0 UIADD3 UR9, UPT, UPT, UR8, 0x6000, URZ ;  /* 0x0000600008090890 */ /* 0x000fe2000fffe0ff */
[----:B------:R-:W-:Y:S01]  /*1a30*/  @UP0 UMOV UR10, URZ ;  /* 0x000000ff000a0c82 */ /* 0x000fe20008000000 */
[----:B------:R-:W-:Y:S01]  /*1a40*/  @UP1 UIADD3 UR5, UPT, UPT, UR8, 0x6000, URZ ;  /* 0x0000600008051890 */ /* 0x000fe2000fffe0ff */
[----:B------:R-:W-:Y:S01]  /*1a50*/  @UP1 UMOV UR7, URZ ;  /* 0x000000ff00071c82 */ /* 0x000fe20008000000 */
[----:B------:R-:W-:Y:S01]  /*1a60*/  UISETP.NE.U32.AND UP0, UPT, UR22, URZ, UPT ;  /* 0x000000ff1600728c */ /* 0x000fe2000bf05070 */
[----:B---3--:R-:W-:Y:S06]  /*1a70*/  BAR.SYNC.DEFER_BLOCKING 0x0 ;  /* 0x0000000000007b1d */ /* 0x008fec0000010000 */
[----:B------:R2:W-:Y:S02]  /*1a80*/  @UP2 UTMALDG.2D [UR8], [UR24] ;  /* 0x00000008180025b4 */ /* 0x0005e40008008000 */
[----:B------:R-:W-:Y:S06]  /*1a90*/  BAR.SYNC.DEFER_BLOCKING 0x0 ;  /* 0x0000000000007b1d */ /* 0x000fec0000010000 */
[----:B------:R2:W-:Y:S02]  /*1aa0*/  @UP3 UTMALDG.2D [UR4], [UR26] ;  /* 0x000000041a0035b4 */ /* 0x0005e40008008000 */
[----:B------:R-:W-:Y:S06]  /*1ab0*/  BAR.SYNC.DEFER_BLOCKING 0x0 ;  /* 0x0000000000007b1d */ /* 0x000fec0000010000 */
[----:B------:R-:W3:Y:S02]  /*1ac0*/  SYNCS.PHASECHK.TRANS64.TRYWAIT P0, [UR8+0x6000], RZ ;  /* 0x006000ffff0075a7 */ /* 0x000ee40008001108 */
[----:B--23--:R-:W-:Y:S05]  /*1ad0*/  @!P0 BRA `(.L_x_56) ;  /* 0x0000000c00548947 */ /* 0x00cfea0003800000 */
.L_x_70:
[----:B------:R-:W-:Y:S05]  /*1ae0*/  BRA.U UP0, `(.L_x_57) ;  /* 0x0000000100547547 */ /* 0x000fea000b800000 */
[----:B------:R-:W-:Y:S02]  /*1af0*/  USHF.R.U32.HI UR5, URZ, 0x4, UR8 ;  /* 0x00000004ff057899 */ /* 0x000fe40008011608 */
[----:B------:R-:W-:Y:S02]  /*1b00*/  USHF.R.U32.HI UR6, URZ, 0x4, UR4 ;  /* 0x00000004ff067899 */ /* 0x000fe40008011604 */
[----:B------:R-:W-:Y:S02]  /*1b10*/  USGXT.U32 UR4, UR5, 0xe ;  /* 0x0000000e0504789a */ /* 0x000fe40008000000 */
[----:B------:R-:W-:Y:S01]  /*1b20*/  USGXT.U32 UR6, UR6, 0xe ;  /* 0x0000000e0606789a */ /* 0x000fe20008000000 */
[----:B------:R-:W-:Y:S01]  /*1b30*/  UMOV UR10, 0xfffffffe ;  /* 0xfffffffe000a7882 */ /* 0x000fe20000000000 */
[----:B------:R-:W-:Y:S01]  /*1b40*/  UMOV UR11, 0x7fffbfdf ;  /* 0x7fffbfdf000b7882 */ /* 0x000fe20000000000 */
[----:B------:R-:W-:Y:S01]  /*1b50*/  UMOV UR12, 0x80 ;  /* 0x00000080000c7882 */ /* 0x000fe20000000000 */
[----:B------:R-:W-:Y:S01]  /*1b60*/  UMOV UR13, 0x40004040 ;  /* 0x40004040000d7882 */ /* 0x000fe20000000000 */
[----:B------:R-:W-:Y:S01]  /*1b70*/  UMOV UR5, URZ ;  /* 0x000000ff00057c82 */ /* 0x000fe20008000000 */
[----:B------:R-:W-:Y:S01]  /*1b80*/  UMOV UR7, URZ ;  /* 0x000000ff00077c82 */ /* 0x000fe20008000000 */
[----:B------:R-:W-:-:S02]  /*1b90*/  UIADD3.64 UR10, UPT, UPT, UR4, -UR10, URZ ;  /* 0x8000000a040a7297 */ /* 0x000fc4000fffe0ff */
[----:B------:R-:W-:Y:S01]  /*1ba0*/  UIADD3.64 UR12, UPT, UPT, UR6, UR12, URZ ;  /* 0x0000000c060c7297 */ /* 0x000fe2000fffe0ff */
[----:B------:R-:W-:Y:S01]  /*1bb0*/  UMOV UR16, 0x0 ;  /* 0x0000000000107882 */ /* 0x000fe20000000000 */
[----:B------:R-:W-:Y:S01]  /*1bc0*/  UMOV UR17, 0x8110010 ;  /* 0x0811001000117882 */ /* 0x000fe20000000000 */
[----:B------:R-:W-:Y:S01]  /*1bd0*/  UMOV UR5, 0x80004020 ;  /* 0x8000402000057882 */ /* 0x000fe20000000000 */
[----:B------:R-:W-:Y:S01]  /*1be0*/  UMOV UR7, 0x40004040 ;  /* 0x4000404000077882 */ /* 0x000fe20000000000 */
[----:B------:R-:W-:Y:S01]  /*1bf0*/  UMOV UR28, 0x0 ;  /* 0x00000000001c7882 */ /* 0x000fe20000000000 */
[----:B------:R-:W-:Y:S01]  /*1c00*/  UMOV UR29, 0x8110010 ;  /* 0x08110010001d7882 */ /* 0x000fe20000000000 */
[----:B------:R2:W-:Y:S02]  /*1c10*/  UTCHMMA gdesc[UR4], gdesc[UR6], tmem[UR23], tmem[UR16], idesc[UR17], !UPT ;  /* 0x00ff1006040075ea */ /* 0x0005e4000f800017 */
[----:B------:R2:W-:Y:S01]  /*1c20*/  UTCHMMA gdesc[UR10], gdesc[UR12], tmem[UR23], tmem[UR28], idesc[UR29], UPT ;  /* 0x00ff1c0c0a0075ea */ /* 0x0005e2000b800017 */
[----:B------:R-:W-:-:S02]  /*1c30*/  NOP ;  /* 0x0000000000007918 */ /* 0x000fc40000000000 */
.L_x_57:
[----:B------:R-:W-:Y:S01]  /*1c40*/  ELECT P0, URZ, PT ;  /* 0x0000000000ff782f */ /* 0x000fe20003800000 */
[----:B--2---:R-:W-:Y:S01]  /*1c50*/  UMOV UR4, UR15 ;  /* 0x0000000f00047c82 */ /* 0x004fe20008000000 */
[----:B------:R-:W-:Y:S02]  /*1c60*/  UMOV UR5, URZ ;  /* 0x000000ff00057c82 */ /* 0x000fe40008000000 */
[----:B------:R-:W-:-:S13]  /*1c70*/  ISETP.LT.U32.AND P0, PT, R36, 0x20, P0 ;  /* 0x000000202400780c */ /* 0x000fda0000701070 */
[----:B------:R-:W-:Y:S01]  /*1c80*/  VOTEU.ANY UP0, P0 ;  /* 0x0000000000ff7886 */ /* 0x000fe20000000100 */
[----:B------:R-:W-:Y:S01]  /*1c90*/  VOTEU.ANY UP1, P0 ;  /* 0x0000000000ff7886 */ /* 0x000fe20000020100 */
[----:B------:R-:W-:-:S03]  /*1ca0*/  ISETP.GE.U32.AND P0, PT, R7, 0x21, PT ;  /* 0x000000210700780c */ /* 0x000fc60003f06070 */
[----:B------:R-:W-:Y:S02]  /*1cb0*/  @UP0 UMOV UR4, UR4 ;  /* 0x0000000400040c82 */ /* 0x000fe40008000000 */
[----:B------:R2:W-:Y:S01]  /*1cc0*/  @UP1 UTCBAR [UR4], URZ ;  /* 0x000000ff040013e9 */ /* 0x0005e200080000ff */
[----:B------:R-:W-:Y:S06]  /*1cd0*/  BAR.SYNC.DEFER_BLOCKING 0x0 ;  /* 0x0000000000007b1d */ /* 0x000fec0000010000 */
[----:B------:R-:W3:Y:S02]  /*1ce0*/  SYNCS.PHASECHK.TRANS64.TRYWAIT P1, [UR8+0x6010], RZ ;  /* 0x006010ffff0075a7 */ /* 0x000ee40008021108 */
[----:B--23--:R-:W-:Y:S05]  /*1cf0*/  @!P1 BRA `(.L_x_58) ;  /* 0x0000000800d89947 */ /* 0x00cfea0003800000 */
.L_x_71:
[----:B------:R-:W-:Y:S01]  /*1d00*/  UMOV UR4, URZ ;  /* 0x000000ff00047c82 */ /* 0x000fe20008000000 */
[----:B------:R-:W-:Y:S05]  /*1d10*/  @!P0 BRA `(.L_x_55) ;  /* 0x0000000400208947 */ /* 0x000fea0003800000 */
[----:B------:R-:W2:Y:S01]  /*1d20*/  LDCU UR29, c[0x0][0x3a0] ;  /* 0x00007400ff1d77ac */ /* 0x000ea20008000800 */
[----:B------:R-:W-:Y:S01]  /*1d30*/  UMOV UR9, 0x1 ;  /* 0x0000000100097882 */ /* 0x000fe20000000000 */
[----:B------:R-:W-:-:S05]  /*1d40*/  UMOV UR18, 0x20 ;  /* 0x0000002000127882 */ /* 0x000fca0000000000 */
.L_x_62:
[----:B------:R-:W-:Y:S01]  /*1d50*/  BAR.SYNC.DEFER_BLOCKING 0x0 ;  /* 0x0000000000007b1d */ /* 0x000fe20000010000 */
[----:B------:R-:W-:Y:S01]  /*1d60*/  ULEA UR28, UR9, UR8, 0x3 ;  /* 0x00000008091c7291 */ /* 0x000fe2000f8e18ff */
[----:B------:R-:W-:Y:S01]  /*1d70*/  @!P3 IMAD.MOV.U32 R2, RZ, RZ, 0x3000 ;  /* 0x00003000ff02b424 */ /* 0x000fe200078e00ff */
[----:B------:R-:W-:Y:S01]  /*1d80*/  ELECT P1, URZ, PT ;  /* 0x0000000000ff782f */ /* 0x000fe20003820000 */
[----:B------:R-:W-:-:S03]  /*1d90*/  ULEA UR16, UR9, UR8, 0xd ;  /* 0x0000000809107291 */ /* 0x000fc6000f8e68ff */
[----:B------:R-:W-:Y:S02]  /*1da0*/  ISETP.LT.U32.AND P1, PT, R36, 0x20, P1 ;  /* 0x000000202400780c */ /* 0x000fe40000f21070 */
[----:B------:R-:W-:Y:S01]  /*1db0*/  ELECT P0, URZ, PT ;  /* 0x0000000000ff782f */ /* 0x000fe20003800000 */
[----:B------:R-:W-:-:S03]  /*1dc0*/  ULEA UR12, UR9, UR8, 0xc ;  /* 0x00000008090c7291 */ /* 0x000fc6000f8e60ff */
[----:B------:R-:W-:Y:S01]  /*1dd0*/  ISETP.LT.U32.AND P0, PT, R36, 0x20, P0 ;  /* 0x000000202400780c */ /* 0x000fe20000701070 */
[----:B------:R-:W-:Y:S01]  /*1de0*/  UMOV UR15, UR18 ;  /* 0x00000012000f7c82 */ /* 0x000fe20008000000 */
[----:B------:R-:W-:Y:S02]  /*1df0*/  UIADD3 UR12, UPT, UPT, UR12, 0x4000, URZ ;  /* 0x000040000c0c7890 */ /* 0x000fe4000fffe0ff */
[----:B------:R-:W-:-:S03]  /*1e00*/  USHF.L.U32 UR5, UR4, 0x1f, URZ ;  /* 0x0000001f04057899 */ /* 0x000fc600080006ff */
[----:B------:R-:W-:Y:S01]  /*1e10*/  VOTEU.ANY UP0, P1 ;  /* 0x0000000000ff7886 */ /* 0x000fe20000800100 */
[----:B------:R3:W-:Y:S01]  /*1e20*/  @!P3 SYNCS.ARRIVE.TRANS64 RZ, [UR28+0x6000], R2 ;  /* 0x00600002ffffb9a7 */ /* 0x0007e2000800001c */
[----:B------:R4:W-:Y:S06]  /*1e30*/  MEMBAR.ALL.CTA ;  /* 0x0000000000007992 */ /* 0x0009ec0000008000 */
[----:B----4-:R-:W4:Y:S01]  /*1e40*/  FENCE.VIEW.ASYNC.S ;  /* 0x00000000000073c6 */ /* 0x010f220000000000 */
[----:B------:R-:W-:Y:S01]  /*1e50*/  @UP0 UIADD3 UR17, UPT, UPT, UR28, 0x6000, URZ ;  /* 0x000060001c110890 */ /* 0x000fe2000fffe0ff */
[----:B----4-:R-:W-:Y:S01]  /*1e60*/  VOTEU.ANY UP0, P1 ;  /* 0x0000000000ff7886 */ /* 0x010fe20000800100 */
[----:B------:R-:W-:Y:S01]  /*1e70*/  VOTEU.ANY UP1, P0 ;  /* 0x0000000000ff7886 */ /* 0x000fe20000020100 */
[----:B---3--:R-:W-:-:S04]  /*1e80*/  IMAD.U32 R2, RZ, RZ, UR5 ;  /* 0x00000005ff027e24 */ /* 0x008fc8000f8e00ff */
[----:B------:R-:W-:Y:S01]  /*1e90*/  @UP1 UIADD3 UR13, UPT, UPT, UR28, 0x6000, URZ ;  /* 0x000060001c0d1890 */ /* 0x000fe2000fffe0ff */
[----:B------:R-:W-:Y:S01]  /*1ea0*/  VOTEU.ANY UP1, P0 ;  /* 0x0000000000ff7886 */ /* 0x000fe20000020100 */
[----:B------:R-:W-:Y:S06]  /*1eb0*/  BAR.SYNC.DEFER_BLOCKING 0x0 ;  /* 0x0000000000007b1d */ /* 0x000fec0000010000 */
[----:B------:R3:W-:Y:S01]  /*1ec0*/  @UP0 UTMALDG.2D [UR16], [UR24] ;  /* 0x00000010180005b4 */ /* 0x0007e20008008000 */
[----:B------:R-:W-:Y:S01]  /*1ed0*/  UISETP.NE.U32.AND UP0, UPT, UR22, URZ, UPT ;  /* 0x000000ff1600728c */ /* 0x000fe2000bf05070 */
[----:B------:R-:W-:Y:S06]  /*1ee0*/  BAR.SYNC.DEFER_BLOCKING 0x0 ;  /* 0x0000000000007b1d */ /* 0x000fec0000010000 */
[----:B------:R3:W-:Y:S02]  /*1ef0*/  @UP1 UTMALDG.2D [UR12], [UR26] ;  /* 0x0000000c1a0015b4 */ /* 0x0007e40008008000 */
[----:B------:R-:W-:Y:S06]  /*1f00*/  BAR.SYNC.DEFER_BLOCKING 0x0 ;  /* 0x0000000000007b1d */ /* 0x000fec0000010000 */
[----:B------:R-:W4:Y:S02]  /*1f10*/  SYNCS.PHASECHK.TRANS64.TRYWAIT P0, [UR28+0x6000], R2 ;  /* 0x00600002ff0075a7 */ /* 0x000f24000800111c */
[----:B---34-:R-:W-:Y:S05]  /*1f20*/  @!P0 BRA `(.L_x_59) ;  /* 0x0000000800588947 */ /* 0x018fea0003800000 */
.L_x_72:
[----:B------:R-:W-:Y:S05]  /*1f30*/  BRA.U UP0, `(.L_x_60) ;  /* 0x00000001004c7547 */ /* 0x000fea000b800000 */
[----:B------:R-:W-:Y:S02]  /*1f40*/  USHF.R.U32.HI UR10, URZ, 0x4, UR16 ;  /* 0x00000004ff0a7899 */ /* 0x000fe40008011610 */
[----:B------:R-:W-:Y:S02]  /*1f50*/  USHF.R.U32.HI UR12, URZ, 0x4, UR12 ;  /* 0x00000004ff0c7899 */ /* 0x000fe4000801160c */
[----:B------:R-:W-:Y:S02]  /*1f60*/  USGXT.U32 UR10, UR10, 0xe ;  /* 0x0000000e0a0a789a */ /* 0x000fe40008000000 */
[----:B------:R-:W-:Y:S02]  /*1f70*/  USGXT.U32 UR12, UR12, 0xe ;  /* 0x0000000e0c0c789a */ /* 0x000fe40008000000 */
[----:B------:R-:W-:Y:S02]  /*1f80*/  UIADD3 UR16, UP0, UPT, UR10, 0x2, URZ ;  /* 0x000000020a107890 */ /* 0x000fe4000ff1e0ff */
[----:B------:R-:W-:Y:S01]  /*1f90*/  UIADD3 UR30, UP1, UPT, UR12, 0x80, URZ ;  /* 0x000000800c1e7890 */ /* 0x000fe2000ff3e0ff */
[----:B------:R-:W-:Y:S01]  /*1fa0*/  UMOV UR5, URZ ;  /* 0x000000ff00057c82 */ /* 0x000fe20008000000 */
[----:B------:R-:W-:Y:S01]  /*1fb0*/  UMOV UR6, URZ ;  /* 0x000000ff00067c82 */ /* 0x000fe20008000000 */
[----:B------:R-:W-:-:S02]  /*1fc0*/  UIADD3.X UR17, UPT, UPT, UR5, -0x7fffbfe0, URZ, UP0, !UPT ;  /* 0x8000402005117890 */ /* 0x000fc400087fe4ff */
[----:B------:R-:W-:Y:S01]  /*1fd0*/  UIADD3.X UR31, UPT, UPT, UR6, 0x40004040, URZ, UP1, !UPT ;  /* 0x40004040061f7890 */ /* 0x000fe20008ffe4ff */
[----:B------:R-:W-:Y:S01]  /*1fe0*/  UMOV UR32, 0x0 ;  /* 0x0000000000207882 */ /* 0x000fe20000000000 */
[----:B------:R-:W-:Y:S01]  /*1ff0*/  UMOV UR33, 0x8110010 ;  /* 0x0811001000217882 */ /* 0x000fe20000000000 */
[----:B------:R-:W-:Y:S01]  /*2000*/  UMOV UR11, 0x80004020 ;  /* 0x80004020000b7882 */ /* 0x000fe20000000000 */
[----:B------:R-:W-:Y:S01]  /*2010*/  UMOV UR13, 0x40004040 ;  /* 0x40004040000d7882 */ /* 0x000fe20000000000 */
[----:B------:R-:W-:Y:S01]  /*2020*/  UMOV UR6, 0x0 ;  /* 0x0000000000067882 */ /* 0x000fe20000000000 */
[----:B------:R-:W-:Y:S01]  /*2030*/  UMOV UR7, 0x8110010 ;  /* 0x0811001000077882 */ /* 0x000fe20000000000 */
[----:B------:R3:W-:Y:S02]  /*2040*/  UTCHMMA gdesc[UR10], gdesc[UR12], tmem[UR23], tmem[UR32], idesc[UR33], UPT ;  /* 0x00ff200c0a0075ea */ /* 0x0007e4000b800017 */
[----:B------:R3:W-:Y:S01]  /*2050*/  UTCHMMA gdesc[UR16], gdesc[UR30], tmem[UR23], tmem[UR6], idesc[UR7], UPT ;  /* 0x00ff061e100075ea */ /* 0x0007e2000b800017 */
[----:B------:R-:W-:-:S02]  /*2060*/  NOP ;  /* 0x0000000000007918 */ /* 0x000fc40000000000 */
.L_x_60:
[----:B------:R-:W-:Y:S01]  /*2070*/  ELECT P0, URZ, PT ;  /* 0x0000000000ff782f */ /* 0x000fe20003800000 */
[----:B---3--:R-:W-:-:S03]  /*2080*/  UIADD3 UR6, UPT, UPT, UR28, 0x6010, URZ ;  /* 0x000060101c067890 */ /* 0x008fc6000fffe0ff */
[----:B------:R-:W-:Y:S01]  /*2090*/  ISETP.LT.U32.AND P0, PT, R36, 0x20, P0 ;  /* 0x000000202400780c */ /* 0x000fe20000701070 */
[----:B------:R-:W-:-:S12]  /*20a0*/  UMOV UR7, URZ ;  /* 0x000000ff00077c82 */ /* 0x000fd80008000000 */
[----:B------:R-:W-:Y:S01]  /*20b0*/  VOTEU.ANY UP0, P0 ;  /* 0x0000000000ff7886 */ /* 0x000fe20000000100 */
[----:B------:R-:W-:-:S04]  /*20c0*/  VOTEU.ANY UP1, P0 ;  /* 0x0000000000ff7886 */ /* 0x000fc80000020100 */
[----:B------:R-:W-:Y:S02]  /*20d0*/  @UP0 UMOV UR6, UR6 ;  /* 0x0000000600060c82 */ /* 0x000fe40008000000 */
[----:B------:R3:W-:Y:S01]  /*20e0*/  @UP1 UTCBAR [UR6], URZ ;  /* 0x000000ff060013e9 */ /* 0x0007e200080000ff */
[----:B------:R-:W-:Y:S06]  /*20f0*/  BAR.SYNC.DEFER_BLOCKING 0x0 ;  /* 0x0000000000007b1d */ /* 0x000fec0000010000 */
[----:B------:R-:W4:Y:S02]  /*2100*/  SYNCS.PHASECHK.TRANS64.TRYWAIT P0, [UR28+0x6010], R2 ;  /* 0x00601002ff0075a7 */ /* 0x000f24000800111c */
[----:B---34-:R-:W-:Y:S05]  /*2110*/  @!P0 BRA `(.L_x_61) ;  /* 0x0000000400e88947 */ /* 0x018fea0003800000 */
.L_x_73:
[----:B------:R-:W-:Y:S02]  /*2120*/  UIADD3 UR9, UPT, UPT, UR9, 0x1, URZ ;  /* 0x0000000109097890 */ /* 0x000fe4000fffe0ff */
[----:B------:R-:W-:Y:S02]  /*2130*/  UIADD3 UR18, UPT, UPT, UR18, 0x20, URZ ;  /* 0x0000002012127890 */ /* 0x000fe4000fffe0ff */
[----:B------:R-:W-:-:S04]  /*2140*/  UISETP.NE.U32.AND UP0, UPT, UR9, 0x2, UPT ;  /* 0x000000020900788c */ /* 0x000fc8000bf05070 */
[----:B------:R-:W-:Y:S02]  /*2150*/  USEL UR5, URZ, 0x1, UP0 ;  /* 0x00000001ff057887 */ /* 0x000fe40008000000 */
[----:B------:R-:W-:Y:S02]  /*2160*/  USEL UR9, UR9, URZ, UP0 ;  /* 0x000000ff09097287 */ /* 0x000fe40008000000 */
[----:B--2---:R-:W-:Y:S02]  /*2170*/  UISETP.GE.AND UP0, UPT, UR18, UR29, UPT ;  /* 0x0000001d1200728c */ /* 0x004fe4000bf06270 */
[----:B------:R-:W-:-:S07]  /*2180*/  ULOP3.LUT UR4, UR4, UR5, URZ, 0x3c, !UPT ;  /* 0x0000000504047292 */ /* 0x000fce000f8e3cff */
[----:B------:R-:W-:Y:S05]  /*2190*/  BRA.U !UP0, `(.L_x_62) ;  /* 0xfffffff908ec7547 */ /* 0x000fea000b83ffff */
.L_x_55:
[----:B----4-:R-:W-:Y:S06]  /*21a0*/  BAR.SYNC.DEFER_BLOCKING 0x0 ;  /* 0x0000000000007b1d */ /* 0x010fec0000010000 */
[----:B------:R-:W-:Y:S04]  /*21b0*/  BSSY.RECONVERGENT B4, `(.L_x_63) ;  /* 0x0000004000047945 */ /* 0x000fe80003800200 */
[----:B------:R-:W-:Y:S05]  /*21c0*/  @P3 BRA `(.L_x_64) ;  /* 0x0000000000083947 */ /* 0x000fea0003800000 */
[----:B------:R-:W2:Y:S02]  /*21d0*/  SYNCS.CCTL.IV [UR8+0x6000] ;  /* 0x00600000ff0079b1 */ /* 0x000ea40008000008 */
[----:B--2---:R-:W2:Y:S02]  /*21e0*/  SYNCS.CCTL.IV [UR8+0x6010] ;  /* 0x00601000ff0079b1 */ /* 0x004ea40008000008 */
.L_x_64:
[----:B------:R-:W-:Y:S05]  /*21f0*/  BSYNC.RECONVERGENT B4 ;  /* 0x0000000000047941 */ /* 0x000fea0003800200 */
.L_x_63:
[----:B--2---:R-:W-:Y:S06]  /*2200*/  BAR.SYNC.DEFER_BLOCKING 0x0 ;  /* 0x0000000000007b1d */ /* 0x004fec0000010000 */
[----:B------:R-:W-:Y:S04]  /*2210*/  BSSY.RECONVERGENT B4, `(.L_x_65) ;  /* 0x0000004000047945 */ /* 0x000fe80003800200 */
[----:B------:R-:W-:Y:S05]  /*2220*/  @P3 BRA `(.L_x_66) ;  /* 0x0000000000083947 */ /* 0x000fea0003800000 */
[----:B------:R-:W2:Y:S02]  /*2230*/  SYNCS.CCTL.IV [UR8+0x6008] ;  /* 0x00600800ff0079b1 */ /* 0x000ea40008000008 */
[----:B--2---:R-:W2:Y:S02]  /*2240*/  SYNCS.CCTL.IV [UR8+0x6018] ;  /* 0x00601800ff0079b1 */ /* 0x004ea40008000008 */
.L_x_66:
[----:B------:R-:W-:Y:S05]  /*2250*/  BSYNC.RECONVERGENT B4 ;  /* 0x0000000000047941 */ /* 0x000fea0003800200 */
.L_x_65:
[----:B------:R-:W-:Y:S01]  /*2260*/  USHF.L.U32 UR4, UR22, 0x15, URZ ;  /* 0x0000001516047899 */ /* 0x000fe200080006ff */
[C---:B------:R-:W-:Y:S01]  /*2270*/  IMAD.SHL.U32 R2, R0.reuse, 0x10, RZ ;  /* 0x0000001000027824 */ /* 0x040fe200078e00ff */
[----:B------:R-:W-:Y:S01]  /*2280*/  USHF.L.U32 UR22, UR22, 0x3, URZ ;  /* 0x0000000316167899 */ /* 0x000fe200080006ff */
[----:B-----5:R-:W-:Y:S01]  /*2290*/  SHF.R.U32.HI R3, RZ, 0x1, R0 ;  /* 0x00000001ff037819 */ /* 0x020fe20000011600 */
[----:B------:R-:W-:Y:S01]  /*22a0*/  ULOP3.LUT UR4, UR4, 0x600000, URZ, 0xc0, !UPT ;  /* 0x0060000004047892 */ /* 0x000fe2000f8ec0ff */
[----:B------:R-:W-:Y:S01]  /*22b0*/  IMAD.SHL.U32 R0, R0, 0x80, RZ ;  /* 0x0000008000007824 */ /* 0x000fe200078e00ff */
[----:B------:R-:W-:Y:S01]  /*22c0*/  ULOP3.LUT UR22, UR22, 0x20, URZ, 0xc0, !UPT ;  /* 0x0000002016167892 */ /* 0x000fe2000f8ec0ff */
[----:B------:R-:W-:Y:S02]  /*22d0*/  LOP3.LUT R2, R2, 0x70, RZ, 0xc0, !PT ;  /* 0x0000007002027812 */ /* 0x000fe400078ec0ff */
[----:B------:R-:W-:Y:S01]  /*22e0*/  ELECT P0, URZ, PT ;  /* 0x0000000000ff782f */ /* 0x000fe20003800000 */
[----:B------:R-:W-:Y:S01]  /*22f0*/  UIADD3 UR4, UPT, UPT, UR22, UR4, UR23 ;  /* 0x0000000416047290 */ /* 0x000fe2000fffe017 */
[----:B------:R-:W-:Y:S01]  /*2300*/  LOP3.LUT R3, R2, 0x40, R3, 0x78, !PT ;  /* 0x0000004002037812 */ /* 0x000fe200078e7803 */
[----:B------:R-:W-:Y:S01]  /*2310*/  UMOV UR9, UR14 ;  /* 0x0000000e00097c82 */ /* 0x000fe20008000000 */
[----:B------:R-:W-:Y:S01]  /*2320*/  ISETP.LT.U32.AND P0, PT, R36, 0x20, P0 ;  /* 0x000000202400780c */ /* 0x000fe20000701070 */
[----:B------:R-:W-:Y:S01]  /*2330*/  UMOV UR10, UR19 ;  /* 0x00000013000a7c82 */ /* 0x000fe20008000000 */
[----:B------:R-:W-:-:S04]  /*2340*/  LOP3.LUT R0, R3, 0x3f80, R0, 0xf8, !PT ;  /* 0x00003f8003007812 */ /* 0x000fc800078ef800 */
[----:B------:R-:W3:Y:S01]  /*2350*/  LDTM.x32 R4, tmem[UR4] ;  /* 0x00000004000479ee */ /* 0x000ee200082c0000 */
[C---:B------:R-:W-:Y:S01]  /*2360*/  LOP3.LUT R2, R0.reuse, 0x10, RZ, 0x3c, !PT ;  /* 0x0000001000027812 */ /* 0x040fe200078e3cff */
[----:B------:R-:W-:Y:S01]  /*2370*/  NOP ;  /* 0x0000000000007918 */ /* 0x000fe20000000000 */
[----:B------:R-:W-:-:S04]  /*2380*/  LOP3.LUT R3, R0, 0x20, RZ, 0x3c, !PT ;  /* 0x0000002000037812 */ /* 0x000fc800078e3cff */
[----:B---3--:R-:W-:Y:S01]  /*2390*/  VOTEU.ANY UP1, P0 ;  /* 0x0000000000ff7886 */ /* 0x008fe20000020100 */
[----:B------:R-:W-:Y:S01]  /*23a0*/  VOTEU.ANY UP0, P0 ;  /* 0x0000000000ff7886 */ /* 0x000fe20000000100 */
[----:B------:R-:W-:Y:S02]  /*23b0*/  F2FP.F16.F32.PACK_AB R4, R5, R4 ;  /* 0x000000040504723e */ /* 0x000fe400000000ff */
[----:B------:R-:W-:Y:S02]  /*23c0*/  F2FP.F16.F32.PACK_AB R5, R7, R6 ;  /* 0x000000060705723e */ /* 0x000fe400000000ff */
[----:B------:R-:W-:Y:S02]  /*23d0*/  F2FP.F16.F32.PACK_AB R12, R13, R12 ;  /* 0x0000000c0d0c723e */ /* 0x000fe400000000ff */
[----:B------:R-:W-:Y:S02]  /*23e0*/  F2FP.F16.F32.PACK_AB R6, R9, R8 ;  /* 0x000000080906723e */ /* 0x000fe400000000ff */
[----:B------:R-:W-:-:S02]  /*23f0*/  F2FP.F16.F32.PACK_AB R7, R11, R10 ;  /* 0x0000000a0b07723e */ /* 0x000fc400000000ff */
[----:B------:R-:W-:Y:S02]  /*2400*/  F2FP.F16.F32.PACK_AB R13, R15, R14 ;  /* 0x0000000e0f0d723e */ /* 0x000fe400000000ff */
[----:B------:R-:W-:Y:S01]  /*2410*/  F2FP.F16.F32.PACK_AB R20, R21, R20 ;  /* 0x000000141514723e */ /* 0x000fe200000000ff */
[----:B--2---:R2:W-:Y:S01]  /*2420*/  STS.128 [R0+UR8], R4 ;  /* 0x0000000400007988 */ /* 0x0045e20008000c08 */
[----:B------:R-:W-:Y:S02]  /*2430*/  F2FP.F16.F32.PACK_AB R14, R17, R16 ;  /* 0x00000010110e723e */ /* 0x000fe400000000ff */
[----:B------:R-:W-:Y:S02]  /*2440*/  F2FP.F16.F32.PACK_AB R15, R19, R18 ;  /* 0x00000012130f723e */ /* 0x000fe400000000ff */
[----:B------:R-:W-:Y:S02]  /*2450*/  F2FP.F16.F32.PACK_AB R21, R23, R22 ;  /* 0x000000161715723e */ /* 0x000fe400000000ff */
[----:B------:R-:W-:Y:S01]  /*2460*/  F2FP.F16.F32.PACK_AB R28, R29, R28 ;  /* 0x0000001c1d1c723e */ /* 0x000fe200000000ff */
[----:B------:R2:W-:Y:S01]  /*2470*/  STS.128 [R2+UR8], R12 ;  /* 0x0000000c02007988 */ /* 0x0005e20008000c08 */
[----:B------:R-:W-:-:S02]  /*2480*/  F2FP.F16.F32.PACK_AB R22, R25, R24 ;  /* 0x000000181916723e */ /* 0x000fc400000000ff */
[----:B------:R-:W-:Y:S02]  /*2490*/  F2FP.F16.F32.PACK_AB R23, R27, R26 ;  /* 0x0000001a1b17723e */ /* 0x000fe400000000ff */
[----:B------:R-:W-:Y:S02]  /*24a0*/  F2FP.F16.F32.PACK_AB R29, R31, R30 ;  /* 0x0000001e1f1d723e */ /* 0x000fe400000000ff */
[----:B------:R-:W-:Y:S01]  /*24b0*/  F2FP.F16.F32.PACK_AB R30, R33, R32 ;  /* 0x00000020211e723e */ /* 0x000fe200000000ff */
[----:B------:R2:W-:Y:S01]  /*24c0*/  STS.128 [R3+UR8], R20 ;  /* 0x0000001403007988 */ /* 0x0005e20008000c08 */
[----:B------:R-:W-:Y:S02]  /*24d0*/  F2FP.F16.F32.PACK_AB R31, R35, R34 ;  /* 0x00000022231f723e */ /* 0x000fe400000000ff */
[----:B------:R-:W-:-:S05]  /*24e0*/  LOP3.LUT R8, R0, 0x30, RZ, 0x3c, !PT ;  /* 0x0000003000087812 */ /* 0x000fca00078e3cff */
[----:B------:R2:W-:Y:S01]  /*24f0*/  STS.128 [R8+UR8], R28 ;  /* 0x0000001c08007988 */ /* 0x0005e20008000c08 */
[----:B------:R3:W-:Y:S06]  /*2500*/  MEMBAR.ALL.CTA ;  /* 0x0000000000007992 */ /* 0x0007ec0000008000 */
[----:B---3--:R-:W3:Y:S02]  /*2510*/  FENCE.VIEW.ASYNC.S ;  /* 0x00000000000073c6 */ /* 0x008ee40000000000 */
[----:B---3--:R-:W-:Y:S06]  /*2520*/  BAR.SYNC.DEFER_BLOCKING 0x0 ;  /* 0x0000000000007b1d */ /* 0x008fec0000010000 */
[----:B------:R2:W-:Y:S01]  /*2530*/  @UP1 UTMASTG.2D [UR8], [UR20] ;  /* 0x00000008140013b5 */ /* 0x0005e20008008000 */
[----:B------:R0:W-:Y:S01]  /*2540*/  UTMACMDFLUSH ;  /* 0x00000000000079b7 */ /* 0x0001e20000000000 */
[----:B------:R-:W-:-:S04]  /*2550*/  DEPBAR.LE SB0, 0x0 ;  /* 0x000080000000791a */ /* 0x000fc80000000000 */
[----:B------:R-:W-:Y:S08]  /*2560*/  BAR.SYNC.DEFER_BLOCKING 0x0 ;  /* 0x0000000000007b1d */ /* 0x000ff00000010000 */
[----:B------:R-:W-:Y:S06]  /*2570*/  BAR.SYNC.DEFER_BLOCKING 0x0 ;  /* 0x0000000000007b1d */ /* 0x000fec0000010000 */
[----:B--2---:R-:W-:Y:S05]  /*2580*/  @P2 BRA `(.L_x_67) ;  /* 0x0000000000a02947 */ /* 0x004fea0003800000 */
[----:B------:R-:W2:Y:S01]  /*2590*/  S2UR UR5, SR_CgaCtaId ;  /* 0x00000000000579c3 */ /* 0x000ea20000008800 */
[----:B------:R-:W-:Y:S01]  /*25a0*/  NOP ;  /* 0x0000000000007918 */ /* 0x000fe20000000000 */
[----:B------:R-:W-:Y:S01]  /*25b0*/  UMOV UR4, 0x50 ;  /* 0x0000005000047882 */ /* 0x000fe20000000000 */
[----:B------:R-:W-:Y:S02]  /*25c0*/  IMAD.U32 R0, RZ, RZ, UR23 ;  /* 0x00000017ff007e24 */ /* 0x000fe4000f8e00ff */
[----:B------:R-:W-:Y:S02]  /*25d0*/  IMAD.MOV.U32 R3, RZ, RZ, 0x3 ;  /* 0x00000003ff037424 */ /* 0x000fe400078e00ff */
[----:B------:R-:W-:Y:S01]  /*25e0*/  IMAD.MOV.U32 R7, RZ, RZ, 0x1 ;  /* 0x00000001ff077424 */ /* 0x000fe200078e00ff */
[----:B------:R-:W-:-:S04]  /*25f0*/  LOP3.LUT R0, R0, 0xffff, RZ, 0xc0, !PT ;  /* 0x0000ffff00007812 */ /* 0x000fc800078ec0ff */
[----:B------:R-:W-:-:S05]  /*2600*/  SHF.R.U32.HI R0, RZ, 0x5, R0 ;  /* 0x00000005ff007819 */ /* 0x000fca0000011600 */
[----:B------:R-:W-:Y:S01]  /*2610*/  VIADD R2, R0, 0x10 ;  /* 0x0000001000027836 */ /* 0x000fe20000000000 */
[----:B------:R-:W-:Y:S01]  /*2620*/  SHF.L.U32 R0, R3, R0, RZ ;  /* 0x0000000003007219 */ /* 0x000fe200000006ff */
[----:B--2---:R-:W-:-:S03]  /*2630*/  ULEA UR6, UR5, UR4, 0x18 ;  /* 0x0000000405067291 */ /* 0x004fc6000f8ec0ff */
[----:B------:R-:W-:-:S04]  /*2640*/  SHF.L.U32 R3, R7, R2, RZ ;  /* 0x0000000207037219 */ /* 0x000fc800000006ff */
[----:B------:R-:W-:Y:S02]  /*2650*/  LOP3.LUT R0, R3, R0, RZ, 0xfc, !PT ;  /* 0x0000000003007212 */ /* 0x000fe400078efcff */
[----:B------:R-:W2:Y:S02]  /*2660*/  LDS R5, [UR6] ;  /* 0x00000006ff057984 */ /* 0x000ea40008000800 */
[C---:B------:R-:W-:Y:S02]  /*2670*/  LOP3.LUT R2, R0.reuse, 0xffff, RZ, 0xc0, !PT ;  /* 0x0000ffff00027812 */ /* 0x040fe400078ec0ff */
[----:B--2---:R-:W-:-:S04]  /*2680*/  LOP3.LUT R3, R0, 0xffff, R5, 0x80, !PT ;  /* 0x0000ffff00037812 */ /* 0x004fc800078e8005 */
[----:B------:R-:W-:-:S13]  /*2690*/  ISETP.NE.AND P0, PT, R3, R2, PT ;  /* 0x000000020300720c */ /* 0x000fda0003f05270 */
[----:B------:R-:W-:Y:S05]  /*26a0*/  @P0 BRA `(.L_x_68) ;  /* 0x0000000000500947 */ /* 0x000fea0003800000 */
[----:B------:R-:W-:Y:S02]  /*26b0*/  SHF.R.U32.HI R5, RZ, 0x10, R5 ;  /* 0x00000010ff057819 */ /* 0x000fe40000011605 */
[----:B------:R-:W-:-:S04]  /*26c0*/  SHF.R.U32.HI R2, RZ, 0x10, R0 ;  /* 0x00000010ff027819 */ /* 0x000fc80000011600 */
[----:B------:R-:W-:-:S04]  /*26d0*/  LOP3.LUT R5, R5, R2, RZ, 0xc0, !PT ;  /* 0x0000000205057212 */ /* 0x000fc800078ec0ff */
[----:B------:R-:W-:-:S13]  /*26e0*/  ISETP.NE.AND P0, PT, R5, R2, PT ;  /* 0x000000020500720c */ /* 0x000fda0003f05270 */
[----:B------:R-:W-:Y:S05]  /*26f0*/  @P0 BRA `(.L_x_69) ;  /* 0x0000000000300947 */ /* 0x000fea0003800000 */
[----:B------:R-:W-:Y:S01]  /*2700*/  R2UR UR4, R0 ;  /* 0x00000000000472ca */ /* 0x000fe200000e0000 */
[----:B------:R-:W-:Y:S01]  /*2710*/  VOTEU.ANY UR5, UPT, PT ;  /* 0x0000000000057886 */ /* 0x000fe200038e0100 */
[----:B------:R-:W2:Y:S01]  /*2720*/  S2R R0, SR_LANEID ;  /* 0x0000000000007919 */ /* 0x000ea20000000000 */
[----:B------:R-:W-:-:S10]  /*2730*/  UFLO.U32 UR5, UR5 ;  /* 0x00000005000572bd */ /* 0x000fd400080e0000 */
[----:B------:R-:W-:-:S06]  /*2740*/  ULOP3.LUT UR4, URZ, UR4, URZ, 0x33, !UPT ;  /* 0x00000004ff047292 */ /* 0x000fcc000f8e33ff */
[----:B------:R-:W-:-:S04]  /*2750*/  IMAD.U32 R2, RZ, RZ, UR4 ;  /* 0x00000004ff027e24 */ /* 0x000fc8000f8e00ff */
[----:B------:R-:W3:Y:S02]  /*2760*/  REDUX UR7, R2 ;  /* 0x00000000020773c4 */ /* 0x000ee40000000000 */
[----:B------:R4:W-:Y:S01]  /*2770*/  UTCATOMSWS.AND URZ, UR4 ;  /* 0x0000000400ff79e3 */ /* 0x0009e20008000000 */
[----:B--2---:R-:W-:Y:S01]  /*2780*/  ISETP.EQ.U32.AND P0, PT, R0, UR5, PT ;  /* 0x0000000500007c0c */ /* 0x004fe2000bf02070 */
[----:B---3--:R-:W-:-:S12]  /*2790*/  IMAD.U32 R0, RZ, RZ, UR7 ;  /* 0x00000007ff007e24 */ /* 0x008fd8000f8e00ff */
[----:B------:R4:W-:Y:S01]  /*27a0*/  @P0 ATOMS.AND RZ, [UR6], R0 ;  /* 0x00000000ffff098c */ /* 0x0009e2000a800006 */
[----:B------:R-:W-:Y:S05]  /*27b0*/  BRA `(.L_x_67) ;  /* 0x0000000000147947 */ /* 0x000fea0003800000 */
.L_x_69:
[----:B------:R-:W-:-:S07]  /*27c0*/  MOV R2, 0x27e0 ;  /* 0x000027e000027802 */ /* 0x000fce0000000f00 */
[----:B-1----:R-:W-:Y:S05]  /*27d0*/  CALL.REL.NOINC `($__internal_0_$__cuda_sm10x_tcgen05_guardrail_trap_col_being_dealloced_not_returned_by_alloc) ;  /* 0x0000000000447944 */ /* 0x002fea0003c00000 */
[----:B------:R-:W-:Y:S05]  /*27e0*/  BRA `(.L_x_67) ;  /* 0x0000000000087947 */ /* 0x000fea0003800000 */
.L_x_68:
[----:B------:R-:W-:-:S07]  /*27f0*/  MOV R2, 0x2810 ;  /* 0x0000281000027802 */ /* 0x000fce0000000f00 */
[----:B-1----:R-:W-:Y:S05]  /*2800*/  CALL.REL.NOINC `($__internal_2_$__cuda_sm10x_tcgen05_guardrail_trap_unallocated_columns_being_dealloced) ;  /* 0x0000000000507944 */ /* 0x002fea0003c00000 */
.L_x_67:
[----:B------:R-:W-:Y:S01]  /*2810*/  NOP ;  /* 0x0000000000007918 */ /* 0x000fe20000000000 */
[----:B----4-:R-:W-:Y:S05]  /*2820*/  EXIT ;  /* 0x000000000000794d */ /* 0x010fea0003800000 */
.L_x_56:
[----:B------:R-:W2:Y:S02]  /*2830*/  SYNCS.PHASECHK.TRANS64.TRYWAIT P0, [UR8+0x6000], RZ ;  /* 0x006000ffff0075a7 */ /* 0x000ea40008001108 */
[----:B--2---:R-:W-:Y:S05]  /*2840*/  @!P0 BRA `(.L_x_56) ;  /* 0xfffffffc00f88947 */ /* 0x004fea000383ffff */
[----:B------:R-:W-:Y:S05]  /*2850*/  BRA `(.L_x_70) ;  /* 0xfffffff000a07947 */ /* 0x000fea000383ffff */
.L_x_58:
[----:B------:R-:W2:Y:S02]  /*2860*/  SYNCS.PHASECHK.TRANS64.TRYWAIT P1, [UR8+0x6010], RZ ;  /* 0x006010ffff0075a7 */ /* 0x000ea40008021108 */
[----:B--2---:R-:W-:Y:S05]  /*2870*/  @!P1 BRA `(.L_x_58) ;  /* 0xfffffffc00f89947 */ /* 0x004fea000383ffff */
[----:B------:R-:W-:Y:S05]  /*2880*/  BRA `(.L_x_71) ;  /* 0xfffffff4001c7947 */ /* 0x000fea000383ffff */
.L_x_59:
[----:B------:R-:W3:Y:S02]  /*2890*/  SYNCS.PHASECHK.TRANS64.TRYWAIT P0, [UR28+0x6000], R2 ;  /* 0x00600002ff0075a7 */ /* 0x000ee4000800111c */
[----:B---3--:R-:W-:Y:S05]  /*28a0*/  @!P0 BRA `(.L_x_59) ;  /* 0xfffffffc00f88947 */ /* 0x008fea000383ffff */
[----:B------:R-:W-:Y:S05]  /*28b0*/  BRA `(.L_x_72) ;  /* 0xfffffff4009c7947 */ /* 0x000fea000383ffff */
.L_x_61:
[----:B------:R-:W3:Y:S02]  /*28c0*/  SYNCS.PHASECHK.TRANS64.TRYWAIT P0, [UR28+0x6010], R2 ;  /* 0x00601002ff0075a7 */ /* 0x000ee4000800111c */
[----:B---3--:R-:W-:Y:S05]  /*28d0*/  @!P0 BRA `(.L_x_61) ;  /* 0xfffffffc00f88947 */ /* 0x008fea000383ffff */
[----:B------:R-:W-:Y:S05]  /*28e0*/  BRA `(.L_x_73) ;  /* 0xfffffff8000c7947 */ /* 0x000fea000383ffff */
        .weak           $__internal_0_$__cuda_sm10x_tcgen05_guardrail_trap_col_being_dealloced_not_returned_by_alloc
        .type           $__internal_0_$__cuda_sm10x_tcgen05_guardrail_trap_col_being_dealloced_not_returned_by_alloc,@function
        .size           $__internal_0_$__cuda_sm10x_tcgen05_guardrail_trap_col_being_dealloced_not_returned_by_alloc,($__internal_1_$__cuda_sm10x_tcgen05_guardrail_trap_phase_invalid_during_alloc - $__internal_0_$__cuda_sm10x_tcgen05_guardrail_trap_col_being_dealloced_not_returned_by_alloc)
$__internal_0_$__cuda_sm10x_tcgen05_guardrail_trap_col_being_dealloced_not_returned_by_alloc:
[----:B------:R-:W-:Y:S05]  /*28f0*/  BPT.TRAP 0x1 ;  /* 0x000000040000795c */ /* 0x000fea0000300000 */
[----:B------:R-:W-:-:S04]  /*2900*/  IMAD.MOV.U32 R3, RZ, RZ, 0x0 ;  /* 0x00000000ff037424 */ /* 0x000fc800078e00ff */
[----:B------:R-:W-:Y:S05]  /*2910*/  RET.REL.NODEC R2 `(gluon_tcgen05) ;  /* 0xffffffd402b87950 */ /* 0x000fea0003c3ffff */
        .weak           $__internal_1_$__cuda_sm10x_tcgen05_guardrail_trap_phase_invalid_during_alloc
        .type           $__internal_1_$__cuda_sm10x_tcgen05_guardrail_trap_phase_invalid_during_alloc,@function
        .size           $__internal_1_$__cuda_sm10x_tcgen05_guardrail_trap_phase_invalid_during_alloc,($__internal_2_$__cuda_sm10x_tcgen05_guardrail_trap_unallocated_columns_being_dealloced - $__internal_1_$__cuda_sm10x_tcgen05_guardrail_trap_phase_invalid_during_alloc)
$__internal_1_$__cuda_sm10x_tcgen05_guardrail_trap_phase_invalid_during_alloc:
[----:B------:R-:W-:Y:S05]  /*2920*/  BPT.TRAP 0x1 ;  /* 0x000000040000795c */ /* 0x000fea0000300000 */
[----:B------:R-:W-:-:S04]  /*2930*/  IMAD.MOV.U32 R3, RZ, RZ, 0x0 ;  /* 0x00000000ff037424 */ /* 0x000fc800078e00ff */
[----:B------:R-:W-:Y:S05]  /*2940*/  RET.REL.NODEC R2 `(gluon_tcgen05) ;  /* 0xffffffd402ac7950 */ /* 0x000fea0003c3ffff */
        .weak           $__internal_2_$__cuda_sm10x_tcgen05_guardrail_trap_unallocated_columns_being_dealloced
        .type           $__internal_2_$__cuda_sm10x_tcgen05_guardrail_trap_unallocated_columns_being_dealloced,@function
        .size           $__internal_2_$__cuda_sm10x_tcgen05_guardrail_trap_unallocated_columns_being_dealloced,(.L_x_77 - $__internal_2_$__cuda_sm10x_tcgen05_guardrail_trap_unallocated_columns_being_dealloced)
$__internal_2_$__cuda_sm10x_tcgen05_guardrail_trap_unallocated_columns_being_dealloced:
[----:B------:R-:W-:Y:S05]  /*2950*/  BPT.TRAP 0x1 ;  /* 0x000000040000795c */ /* 0x000fea0000300000 */
[----:B------:R-:W-:-:S04]  /*2960*/  IMAD.MOV.U32 R3, RZ, RZ, 0x0 ;  /* 0x00000000ff037424 */ /* 0x000fc800078e00ff */
[----:B------:R-:W-:Y:S05]  /*2970*/  RET.REL.NODEC R2 `(gluon_tcgen05) ;  /* 0xffffffd402a07950 */ /* 0x000fea0003c3ffff */
.L_x_74:
[----:B------:R-:W-:-:S00]  /*2980*/  BRA `(.L_x_74) ;  /* 0xfffffffc00fc7947 */ /* 0x000fc0000383ffff */
[----:B------:R-:W-:-:S00]  /*2990*/  NOP ;  /* 0x0000000000007918 */ /* 0x000fc00000000000 */
        /* <DEDUP_REMOVED lines=14> */
.L_x_77:


//--------------------- .nv.shared.gluon_tcgen05  --------------------------
	.section	.nv.shared.gluon_tcgen05,"aw",@nobits
	.sectionflags	@""
	.align	16
	.zero		1024


//--------------------- .nv.shared.reserved.0     --------------------------
	.section	.nv.shared.reserved.0,"aw",@nobits
	.align	8
	.weak		__nv_reservedSMEM_offset_0_alias
	.size		__nv_reservedSMEM_offset_0_alias, 0, 64
	.other		__nv_reservedSMEM_offset_0_alias,@"STO_CUDA_RESERVED_SHARED STV_DEFAULT"
__nv_reservedSMEM_offset_0_alias:
	.zero		0
.nv.shared.reserved.0:
	.zero		64
	.weak		__nv_reservedSMEM_allocation_phase
	.type		__nv_reservedSMEM_allocation_phase,@object
	.size		__nv_reservedSMEM_allocation_phase,(.L_0 - __nv_reservedSMEM_allocation_phase)
__nv_reservedSMEM_allocation_phase:
	.zero		1
.L_0:
	.zero		7
	.weak		__nv_reservedSMEM_devtool_atexit_pc
	.type		__nv_reservedSMEM_devtool_atexit_pc,@object
	.size		__nv_reservedSMEM_devtool_atexit_pc,(__nv_reservedSMEM_allocation_mask - __nv_reservedSMEM_devtool_atexit_pc)
__nv_reservedSMEM_devtool_atexit_pc:
	.zero		8
	.weak		__nv_reservedSMEM_allocation_mask
	.type		__nv_reservedSMEM_allocation_mask,@object
	.size		__nv_reservedSMEM_allocation_mask,(.L_2 - __nv_reservedSMEM_allocation_mask)
__nv_reservedSMEM_allocation_mask:
	.zero		4
.L_2:


//--------------------- .nv.constant0.gluon_tcgen05 --------------------------
	.section	.nv.constant0.gluon_tcgen05,"a",@progbits
	.sectionflags	@""
	.align	4
.nv.constant0.gluon_tcgen05:
	.zero		976


//--------------------- SYMBOLS --------------------------

	.type		.nv.reservedSmem.offset0,@object
	.size		.nv.reservedSmem.offset0,0x4
	.type		.nv.reservedSmem.cap,@object
	.size		.nv.reservedSmem.cap,0x4
